	.target	sm_100a

	.elftype	@"ET_EXEC"


//--------------------- .note.nv.tkinfo           --------------------------
	.section	.note.nv.tkinfo,"",@"SHT_NOTE"
	.sectionflags	@"SHF_NOTE_NV_TKINFO"
	.tkinfo
        /*0018*/ 	.word	0x00000002
        /*0030*/ 	.string	""
        /*0030*/ 	.string	"ptxas"
        /*0030*/ 	.string	"Cuda compilation tools, release 13.0, V13.0.88"
        /*0030*/ 	.string	"Build cuda_13.0.r13.0/compiler.36424714_0"
        /*0030*/ 	.string	"-arch sm_100a -m 64 "



//--------------------- .note.nv.cuinfo           --------------------------
	.section	.note.nv.cuinfo,"",@"SHT_NOTE"
	.sectionflags	@"SHF_NOTE_NV_CUINFO"
        /*0018*/ 	.short	0x0002
        /*001a*/ 	.short	0x0064
        /*001c*/ 	.short	0x0082
	.zero		2


//--------------------- .nv.info                  --------------------------
	.section	.nv.info,"",@"SHT_CUDA_INFO"
	.align	4


	//----- nvinfo : EIATTR_REGCOUNT
	.align		4
        /*0000*/ 	.byte	0x04, 0x2f
        /*0002*/ 	.short	(.L_19 - .L_18)
	.align		4
.L_18:
        /*0004*/ 	.word	index@(_ZN7cutlass13device_kernelINS_4gemm6kernel13GemmUniversalIN4cute5tupleIJiiiiEEENS1_10collective13CollectiveMmaINS1_35MainloopSm100TmaUmmaWarpSpecializedILi8ELi2ELi4ENS5_IJNS4_1CILi1EEESB_SB_EEEEENS5_IJNSA_ILi128EEENSA_ILi64EEESF_EEENS_10bfloat16_tENS5_IJlSB_lEEESH_SI_NS4_8TiledMMAINS4_8MMA_AtomIJNS4_20SM100_MMA_F16BF16_SSISH_SH_fLi128ELi64ELNS4_4UMMA5MajorE0ELSN_0ELNSM_7ScaleInE0ELSO_0EEEEEENS4_6LayoutISC_NS5_IJNSA_ILi0EEESS_SS_EEEEENS5_IJNS4_10UnderscoreESV_SV_EEEEENS4_13SM90_TMA_LOADENS4_14ComposedLayoutINS4_7SwizzleILi3ELi4ELi3EEENS4_18smem_ptr_flag_bitsILi16EEENSR_INS5_IJNSA_ILi8EEESF_EEENS5_IJSF_SB_EEEEEEEvNS4_8identityESY_S18_vS19_EENS_8epilogue10collective18CollectiveEpilogueINS1B_23Sm100TmaWarpSpecializedILi3ELi2ELi32ELb1ELb0EEEJSG_NS5_IJNSR_ISE_SB_EENSR_INSA_ILi32EEESB_EEEEESH_SI_SH_SI_NS1B_6fusion15FusionCallbacksIS1F_NS1K_13LinCombEltActINS1B_6thread4ReLuESH_fSH_fLNS_15FloatRoundStyleE2EEESG_S1J_JEEENS4_5SM1004TMEM4LOAD26SM100_TMEM_LOAD_32dp32b32xESY_NSZ_INS10_ILi2ELi4ELi3EEES13_NSR_INS5_IJS14_S1H_EEENS5_IJS1H_SB_EEEEEEENS4_39AutoVectorizingCopyWithAssumedAlignmentILi128EEENS4_14SM90_TMA_STOREES20_S22_S22_EEEvvEEEEvNT_6ParamsE)
        /*0008*/ 	.word	0x00000073


	//----- nvinfo : EIATTR_FRAME_SIZE
	.align		4
.L_19:
        /*000c*/ 	.byte	0x04, 0x11
        /*000e*/ 	.short	(.L_21 - .L_20)
	.align		4
.L_20:
        /*0010*/ 	.word	index@($__internal_2_$__cuda_sm10x_tcgen05_guardrail_trap_unallocated_columns_being_dealloced)
        /*0014*/ 	.word	0x00000000


	//----- nvinfo : EIATTR_FRAME_SIZE
	.align		4
.L_21:
        /*0018*/ 	.byte	0x04, 0x11
        /*001a*/ 	.short	(.L_23 - .L_22)
	.align		4
.L_22:
        /*001c*/ 	.word	index@($__internal_1_$__cuda_sm10x_tcgen05_guardrail_trap_phase_invalid_during_alloc)
        /*0020*/ 	.word	0x00000000


	//----- nvinfo : EIATTR_FRAME_SIZE
	.align		4
.L_23:
        /*0024*/ 	.byte	0x04, 0x11
        /*0026*/ 	.short	(.L_25 - .L_24)
	.align		4
.L_24:
        /*0028*/ 	.word	index@($__internal_0_$__cuda_sm10x_tcgen05_guardrail_trap_col_being_dealloced_not_returned_by_alloc)
        /*002c*/ 	.word	0x00000000


	//----- nvinfo : EIATTR_FRAME_SIZE
	.align		4
.L_25:
        /*0030*/ 	.byte	0x04, 0x11
        /*0032*/ 	.short	(.L_27 - .L_26)
	.align		4
.L_26:
        /*0034*/ 	.word	index@(_ZN7cutlass13device_kernelINS_4gemm6kernel13GemmUniversalIN4cute5tupleIJiiiiEEENS1_10collective13CollectiveMmaINS1_35MainloopSm100TmaUmmaWarpSpecializedILi8ELi2ELi4ENS5_IJNS4_1CILi1EEESB_SB_EEEEENS5_IJNSA_ILi128EEENSA_ILi64EEESF_EEENS_10bfloat16_tENS5_IJlSB_lEEESH_SI_NS4_8TiledMMAINS4_8MMA_AtomIJNS4_20SM100_MMA_F16BF16_SSISH_SH_fLi128ELi64ELNS4_4UMMA5MajorE0ELSN_0ELNSM_7ScaleInE0ELSO_0EEEEEENS4_6LayoutISC_NS5_IJNSA_ILi0EEESS_SS_EEEEENS5_IJNS4_10UnderscoreESV_SV_EEEEENS4_13SM90_TMA_LOADENS4_14ComposedLayoutINS4_7SwizzleILi3ELi4ELi3EEENS4_18smem_ptr_flag_bitsILi16EEENSR_INS5_IJNSA_ILi8EEESF_EEENS5_IJSF_SB_EEEEEEEvNS4_8identityESY_S18_vS19_EENS_8epilogue10collective18CollectiveEpilogueINS1B_23Sm100TmaWarpSpecializedILi3ELi2ELi32ELb1ELb0EEEJSG_NS5_IJNSR_ISE_SB_EENSR_INSA_ILi32EEESB_EEEEESH_SI_SH_SI_NS1B_6fusion15FusionCallbacksIS1F_NS1K_13LinCombEltActINS1B_6thread4ReLuESH_fSH_fLNS_15FloatRoundStyleE2EEESG_S1J_JEEENS4_5SM1004TMEM4LOAD26SM100_TMEM_LOAD_32dp32b32xESY_NSZ_INS10_ILi2ELi4ELi3EEES13_NSR_INS5_IJS14_S1H_EEENS5_IJS1H_SB_EEEEEEENS4_39AutoVectorizingCopyWithAssumedAlignmentILi128EEENS4_14SM90_TMA_STOREES20_S22_S22_EEEvvEEEEvNT_6ParamsE)
        /*0038*/ 	.word	0x00000000


	//----- nvinfo : EIATTR_MIN_STACK_SIZE
	.align		4
.L_27:
        /*003c*/ 	.byte	0x04, 0x12
        /*003e*/ 	.short	(.L_29 - .L_28)
	.align		4
.L_28:
        /*0040*/ 	.word	index@(_ZN7cutlass13device_kernelINS_4gemm6kernel13GemmUniversalIN4cute5tupleIJiiiiEEENS1_10collective13CollectiveMmaINS1_35MainloopSm100TmaUmmaWarpSpecializedILi8ELi2ELi4ENS5_IJNS4_1CILi1EEESB_SB_EEEEENS5_IJNSA_ILi128EEENSA_ILi64EEESF_EEENS_10bfloat16_tENS5_IJlSB_lEEESH_SI_NS4_8TiledMMAINS4_8MMA_AtomIJNS4_20SM100_MMA_F16BF16_SSISH_SH_fLi128ELi64ELNS4_4UMMA5MajorE0ELSN_0ELNSM_7ScaleInE0ELSO_0EEEEEENS4_6LayoutISC_NS5_IJNSA_ILi0EEESS_SS_EEEEENS5_IJNS4_10UnderscoreESV_SV_EEEEENS4_13SM90_TMA_LOADENS4_14ComposedLayoutINS4_7SwizzleILi3ELi4ELi3EEENS4_18smem_ptr_flag_bitsILi16EEENSR_INS5_IJNSA_ILi8EEESF_EEENS5_IJSF_SB_EEEEEEEvNS4_8identityESY_S18_vS19_EENS_8epilogue10collective18CollectiveEpilogueINS1B_23Sm100TmaWarpSpecializedILi3ELi2ELi32ELb1ELb0EEEJSG_NS5_IJNSR_ISE_SB_EENSR_INSA_ILi32EEESB_EEEEESH_SI_SH_SI_NS1B_6fusion15FusionCallbacksIS1F_NS1K_13LinCombEltActINS1B_6thread4ReLuESH_fSH_fLNS_15FloatRoundStyleE2EEESG_S1J_JEEENS4_5SM1004TMEM4LOAD26SM100_TMEM_LOAD_32dp32b32xESY_NSZ_INS10_ILi2ELi4ELi3EEES13_NSR_INS5_IJS14_S1H_EEENS5_IJS1H_SB_EEEEEEENS4_39AutoVectorizingCopyWithAssumedAlignmentILi128EEENS4_14SM90_TMA_STOREES20_S22_S22_EEEvvEEEEvNT_6ParamsE)
        /*0044*/ 	.word	0x00000000
.L_29:


//--------------------- .nv.compat                --------------------------
	.section	.nv.compat,"",@"SHT_CUDA_COMPAT_INFO"
	.align	4
        /*0000*/ 	.byte	0x02, 0x09, 0x01, 0x00, 0x02, 0x02, 0x02, 0x00, 0x02, 0x05, 0x05, 0x00, 0x03, 0x07, 0x01, 0x01
        /*0010*/ 	.byte	0x02, 0x03, 0x01, 0x00, 0x02, 0x06, 0x01, 0x00, 0x04, 0x0b, 0x08, 0x00, 0x09, 0x00, 0x00, 0x00
        /*0020*/ 	.byte	0x00, 0x00, 0x00, 0x00


//--------------------- .nv.info._ZN7cutlass13device_kernelINS_4gemm6kernel13GemmUniversalIN4cute5tupleIJiiiiEEENS1_10collective13CollectiveMmaINS1_35MainloopSm100TmaUmmaWarpSpecializedILi8ELi2ELi4ENS5_IJNS4_1CILi1EEESB_SB_EEEEENS5_IJNSA_ILi128EEENSA_ILi64EEESF_EEENS_10bfloat16_tENS5_IJlSB_lEEESH_SI_NS4_8TiledMMAINS4_8MMA_AtomIJNS4_20SM100_MMA_F16BF16_SSISH_SH_fLi128ELi64ELNS4_4UMMA5MajorE0ELSN_0ELNSM_7ScaleInE0ELSO_0EEEEEENS4_6LayoutISC_NS5_IJNSA_ILi0EEESS_SS_EEEEENS5_IJNS4_10UnderscoreESV_SV_EEEEENS4_13SM90_TMA_LOADENS4_14ComposedLayoutINS4_7SwizzleILi3ELi4ELi3EEENS4_18smem_ptr_flag_bitsILi16EEENSR_INS5_IJNSA_ILi8EEESF_EEENS5_IJSF_SB_EEEEEEEvNS4_8identityESY_S18_vS19_EENS_8epilogue10collective18CollectiveEpilogueINS1B_23Sm100TmaWarpSpecializedILi3ELi2ELi32ELb1ELb0EEEJSG_NS5_IJNSR_ISE_SB_EENSR_INSA_ILi32EEESB_EEEEESH_SI_SH_SI_NS1B_6fusion15FusionCallbacksIS1F_NS1K_13LinCombEltActINS1B_6thread4ReLuESH_fSH_fLNS_15FloatRoundStyleE2EEESG_S1J_JEEENS4_5SM1004TMEM4LOAD26SM100_TMEM_LOAD_32dp32b32xESY_NSZ_INS10_ILi2ELi4ELi3EEES13_NSR_INS5_IJS14_S1H_EEENS5_IJS1H_SB_EEEEEEENS4_39AutoVectorizingCopyWithAssumedAlignmentILi128EEENS4_14SM90_TMA_STOREES20_S22_S22_EEEvvEEEEvNT_6ParamsE --------------------------
	.section	.nv.info._ZN7cutlass13device_kernelINS_4gemm6kernel13GemmUniversalIN4cute5tupleIJiiiiEEENS1_10collective13CollectiveMmaINS1_35MainloopSm100TmaUmmaWarpSpecializedILi8ELi2ELi4ENS5_IJNS4_1CILi1EEESB_SB_EEEEENS5_IJNSA_ILi128EEENSA_ILi64EEESF_EEENS_10bfloat16_tENS5_IJlSB_lEEESH_SI_NS4_8TiledMMAINS4_8MMA_AtomIJNS4_20SM100_MMA_F16BF16_SSISH_SH_fLi128ELi64ELNS4_4UMMA5MajorE0ELSN_0ELNSM_7ScaleInE0ELSO_0EEEEEENS4_6LayoutISC_NS5_IJNSA_ILi0EEESS_SS_EEEEENS5_IJNS4_10UnderscoreESV_SV_EEEEENS4_13SM90_TMA_LOADENS4_14ComposedLayoutINS4_7SwizzleILi3ELi4ELi3EEENS4_18smem_ptr_flag_bitsILi16EEENSR_INS5_IJNSA_ILi8EEESF_EEENS5_IJSF_SB_EEEEEEEvNS4_8identityESY_S18_vS19_EENS_8epilogue10collective18CollectiveEpilogueINS1B_23Sm100TmaWarpSpecializedILi3ELi2ELi32ELb1ELb0EEEJSG_NS5_IJNSR_ISE_SB_EENSR_INSA_ILi32EEESB_EEEEESH_SI_SH_SI_NS1B_6fusion15FusionCallbacksIS1F_NS1K_13LinCombEltActINS1B_6thread4ReLuESH_fSH_fLNS_15FloatRoundStyleE2EEESG_S1J_JEEENS4_5SM1004TMEM4LOAD26SM100_TMEM_LOAD_32dp32b32xESY_NSZ_INS10_ILi2ELi4ELi3EEES13_NSR_INS5_IJS14_S1H_EEENS5_IJS1H_SB_EEEEEEENS4_39AutoVectorizingCopyWithAssumedAlignmentILi128EEENS4_14SM90_TMA_STOREES20_S22_S22_EEEvvEEEEvNT_6ParamsE,"",@"SHT_CUDA_INFO"
	.sectionflags	@""
	.align	4


	//----- nvinfo : EIATTR_CUDA_API_VERSION
	.align		4
        /*0000*/ 	.byte	0x04, 0x37
        /*0002*/ 	.short	(.L_31 - .L_30)
.L_30:
        /*0004*/ 	.word	0x00000082


	//----- nvinfo : EIATTR_KPARAM_INFO
	.align		4
.L_31:
        /*0008*/ 	.byte	0x04, 0x17
        /*000a*/ 	.short	(.L_33 - .L_32)
.L_32:
        /*000c*/ 	.word	0x00000000
        /*0010*/ 	.short	0x0000
        /*0012*/ 	.short	0x0000
        /*0014*/ 	.byte	0x00, 0xf0, 0x01, 0x20


	//----- nvinfo : EIATTR_AT_ENTRY_FRAGMENTS
	.align		4
.L_33:
        /*0018*/ 	.byte	0x04, 0x4f
        /*001a*/ 	.short	(.L_35 - .L_34)


	//   ....[0]....
.L_34:
        /*001c*/ 	.word	0x00000006


	//----- nvinfo : EIATTR_RESERVED_SMEM_USED
	.align		4
.L_35:
        /*0020*/ 	.byte	0x01, 0x41
	.zero		2


	//----- nvinfo : EIATTR_SPARSE_MMA_MASK
	.align		4
        /*0024*/ 	.byte	0x03, 0x50
        /*0026*/ 	.short	0x0000


	//----- nvinfo : EIATTR_TCGEN05_1CTA_USED
	.align		4
        /*0028*/ 	.byte	0x01, 0x51
	.zero		2


	//----- nvinfo : EIATTR_MAXREG_COUNT
	.align		4
        /*002c*/ 	.byte	0x03, 0x1b
        /*002e*/ 	.short	0x00ff


	//----- nvinfo : EIATTR_NUM_BARRIERS
	.align		4
        /*0030*/ 	.byte	0x02, 0x4c
        /*0032*/ 	.byte	0x07
	.zero		1


	//----- nvinfo : EIATTR_EXTERNS
	.align		4
        /*0034*/ 	.byte	0x04, 0x0f
        /*0036*/ 	.short	(.L_37 - .L_36)


	//   ....[0]....
	.align		4
.L_36:
        /*0038*/ 	.word	index@(__assertfail)


	//----- nvinfo : EIATTR_MERCURY_ISA_VERSION
	.align		4
.L_37:
        /*003c*/ 	.byte	0x03, 0x5f
        /*003e*/ 	.short	0x0101


	//----- nvinfo : EIATTR_INT_WARP_WIDE_INSTR_OFFSETS
	.align		4
        /*0040*/ 	.byte	0x04, 0x31
        /*0042*/ 	.short	(.L_39 - .L_38)


	//   ....[0]....
.L_38:
        /*0044*/ 	.word	0x00001e00


	//   ....[1]....
        /*0048*/ 	.word	0x00003a80


	//   ....[2]....
        /*004c*/ 	.word	0x00003ab0


	//   ....[3]....
        /*0050*/ 	.word	0x00003b00


	//   ....[4]....
        /*0054*/ 	.word	0x000043f0


	//   ....[5]....
        /*0058*/ 	.word	0x00004410


	//   ....[6]....
        /*005c*/ 	.word	0x000046e0


	//   ....[7]....
        /*0060*/ 	.word	0x00004810


	//----- nvinfo : EIATTR_COOP_GROUP_MASK_REGIDS
	.align		4
.L_39:
        /*0064*/ 	.byte	0x04, 0x29
        /*0066*/ 	.short	(.L_41 - .L_40)


	//   ....[0]....
.L_40:
        /*0068*/ 	.word	0xffffffff


	//   ....[1]....
        /*006c*/ 	.word	0xffffffff


	//   ....[2]....
        /*0070*/ 	.word	0xffffffff


	//   ....[3]....
        /*0074*/ 	.word	0xffffffff


	//   ....[4]....
        /*0078*/ 	.word	0xffffffff


	//   ....[5]....
        /*007c*/ 	.word	0xffffffff


	//   ....[6]....
        /*0080*/ 	.word	0xffffffff


	//   ....[7]....
        /*0084*/ 	.word	0xffffffff


	//   ....[8]....
        /*0088*/ 	.word	0xffffffff


	//   ....[9]....
        /*008c*/ 	.word	0xffffffff


	//   ....[10]....
        /*0090*/ 	.word	0xffffffff


	//   ....[11]....
        /*0094*/ 	.word	0xffffffff


	//   ....[12]....
        /*0098*/ 	.word	0xffffffff


	//----- nvinfo : EIATTR_COOP_GROUP_INSTR_OFFSETS
	.align		4
.L_41:
        /*009c*/ 	.byte	0x04, 0x28
        /*009e*/ 	.short	(.L_43 - .L_42)


	//   ....[0]....
.L_42:
        /*00a0*/ 	.word	0x00000090


	//   ....[1]....
        /*00a4*/ 	.word	0x000004a0


	//   ....[2]....
        /*00a8*/ 	.word	0x00000690


	//   ....[3]....
        /*00ac*/ 	.word	0x00000810


	//   ....[4]....
        /*00b0*/ 	.word	0x00000910


	//   ....[5]....
        /*00b4*/ 	.word	0x00000a80


	//   ....[6]....
        /*00b8*/ 	.word	0x00000c20


	//   ....[7]....
        /*00bc*/ 	.word	0x00001ce0


	//   ....[8]....
        /*00c0*/ 	.word	0x00002d00


	//   ....[9]....
        /*00c4*/ 	.word	0x00002f10


	//   ....[10]....
        /*00c8*/ 	.word	0x00002f40


	//   ....[11]....
        /*00cc*/ 	.word	0x00003970


	//   ....[12]....
        /*00d0*/ 	.word	0x00003ba0


	//----- nvinfo : EIATTR_VRC_CTA_INIT_COUNT
	.align		4
.L_43:
        /*00d4*/ 	.byte	0x02, 0x4a
        /*00d6*/ 	.byte	0x80
	.zero		1


	//----- nvinfo : EIATTR_SYSCALL_OFFSETS
	.align		4
        /*00d8*/ 	.byte	0x04, 0x46
        /*00da*/ 	.short	(.L_45 - .L_44)


	//   ....[0]....
.L_44:
        /*00dc*/ 	.word	0x000053d0


	//   ....[1]....
        /*00e0*/ 	.word	0x000054c0


	//   ....[2]....
        /*00e4*/ 	.word	0x00005d50


	//   ....[3]....
        /*00e8*/ 	.word	0x00006a00


	//----- nvinfo : EIATTR_MBARRIER_INSTR_OFFSETS
	.align		4
.L_45:
        /*00ec*/ 	.byte	0x04, 0x39
        /*00ee*/ 	.short	(.L_47 - .L_46)


	//   ....[0]....
.L_46:
        /*00f0*/ 	.word	0x00000580
        /*00f4*/ 	.word	0x000000ff
        /*00f8*/ 	.word	0x00000000
        /*00fc*/ 	.short	0x0100
        /*00fe*/ 	.byte	0x05
	.zero		1


	//   ....[1]....
        /*0100*/ 	.word	0x00000590
        /*0104*/ 	.word	0x000000ff
        /*0108*/ 	.word	0x00000040
        /*010c*/ 	.short	0x0100
        /*010e*/ 	.byte	0x05
	.zero		1


	//   ....[2]....
        /*0110*/ 	.word	0x000005a0
        /*0114*/ 	.word	0x000000ff
        /*0118*/ 	.word	0x00000008
        /*011c*/ 	.short	0x0100
        /*011e*/ 	.byte	0x05
	.zero		1


	//   ....[3]....
        /*0120*/ 	.word	0x000005b0
        /*0124*/ 	.word	0x000000ff
        /*0128*/ 	.word	0x00000048
        /*012c*/ 	.short	0x0100
        /*012e*/ 	.byte	0x05
	.zero		1


	//   ....[4]....
        /*0130*/ 	.word	0x000005c0
        /*0134*/ 	.word	0x000000ff
        /*0138*/ 	.word	0x00000010
        /*013c*/ 	.short	0x0100
        /*013e*/ 	.byte	0x05
	.zero		1


	//   ....[5]....
        /*0140*/ 	.word	0x000005d0
        /*0144*/ 	.word	0x000000ff
        /*0148*/ 	.word	0x00000050
        /*014c*/ 	.short	0x0100
        /*014e*/ 	.byte	0x05
	.zero		1


	//   ....[6]....
        /*0150*/ 	.word	0x000005e0
        /*0154*/ 	.word	0x000000ff
        /*0158*/ 	.word	0x00000018
        /*015c*/ 	.short	0x0100
        /*015e*/ 	.byte	0x05
	.zero		1


	//   ....[7]....
        /*0160*/ 	.word	0x000005f0
        /*0164*/ 	.word	0x000000ff
        /*0168*/ 	.word	0x00000058
        /*016c*/ 	.short	0x0100
        /*016e*/ 	.byte	0x05
	.zero		1


	//   ....[8]....
        /*0170*/ 	.word	0x00000600
        /*0174*/ 	.word	0x000000ff
        /*0178*/ 	.word	0x00000020
        /*017c*/ 	.short	0x0100
        /*017e*/ 	.byte	0x05
	.zero		1


	//   ....[9]....
        /*0180*/ 	.word	0x00000610
        /*0184*/ 	.word	0x000000ff
        /*0188*/ 	.word	0x00000060
        /*018c*/ 	.short	0x0100
        /*018e*/ 	.byte	0x05
	.zero		1


	//   ....[10]....
        /*0190*/ 	.word	0x00000620
        /*0194*/ 	.word	0x000000ff
        /*0198*/ 	.word	0x00000028
        /*019c*/ 	.short	0x0100
        /*019e*/ 	.byte	0x05
	.zero		1


	//   ....[11]....
        /*01a0*/ 	.word	0x00000630
        /*01a4*/ 	.word	0x000000ff
        /*01a8*/ 	.word	0x00000068
        /*01ac*/ 	.short	0x0100
        /*01ae*/ 	.byte	0x05
	.zero		1


	//   ....[12]....
        /*01b0*/ 	.word	0x00000640
        /*01b4*/ 	.word	0x000000ff
        /*01b8*/ 	.word	0x00000030
        /*01bc*/ 	.short	0x0100
        /*01be*/ 	.byte	0x05
	.zero		1


	//   ....[13]....
        /*01c0*/ 	.word	0x00000650
        /*01c4*/ 	.word	0x000000ff
        /*01c8*/ 	.word	0x00000070
        /*01cc*/ 	.short	0x0100
        /*01ce*/ 	.byte	0x05
	.zero		1


	//   ....[14]....
        /*01d0*/ 	.word	0x00000660
        /*01d4*/ 	.word	0x000000ff
        /*01d8*/ 	.word	0x00000038
        /*01dc*/ 	.short	0x0100
        /*01de*/ 	.byte	0x05
	.zero		1


	//   ....[15]....
        /*01e0*/ 	.word	0x00000670
        /*01e4*/ 	.word	0x000000ff
        /*01e8*/ 	.word	0x00000078
        /*01ec*/ 	.short	0x0100
        /*01ee*/ 	.byte	0x05
	.zero		1


	//   ....[16]....
        /*01f0*/ 	.word	0x000007a0
        /*01f4*/ 	.word	0x000000ff
        /*01f8*/ 	.word	0x00000080
        /*01fc*/ 	.short	0x0100
        /*01fe*/ 	.byte	0x07
	.zero		1


	//   ....[17]....
        /*0200*/ 	.word	0x000007b0
        /*0204*/ 	.word	0x000000ff
        /*0208*/ 	.word	0x00000098
        /*020c*/ 	.short	0x0100
        /*020e*/ 	.byte	0x07
	.zero		1


	//   ....[18]....
        /*0210*/ 	.word	0x000007c0
        /*0214*/ 	.word	0x000000ff
        /*0218*/ 	.word	0x00000088
        /*021c*/ 	.short	0x0100
        /*021e*/ 	.byte	0x07
	.zero		1


	//   ....[19]....
        /*0220*/ 	.word	0x000007d0
        /*0224*/ 	.word	0x000000ff
        /*0228*/ 	.word	0x000000a0
        /*022c*/ 	.short	0x0100
        /*022e*/ 	.byte	0x07
	.zero		1


	//   ....[20]....
        /*0230*/ 	.word	0x000007e0
        /*0234*/ 	.word	0x000000ff
        /*0238*/ 	.word	0x00000090
        /*023c*/ 	.short	0x0100
        /*023e*/ 	.byte	0x07
	.zero		1


	//   ....[21]....
        /*0240*/ 	.word	0x000007f0
        /*0244*/ 	.word	0x000000ff
        /*0248*/ 	.word	0x000000a8
        /*024c*/ 	.short	0x0100
        /*024e*/ 	.byte	0x07
	.zero		1


	//   ....[22]....
        /*0250*/ 	.word	0x000008e0
        /*0254*/ 	.word	0x000000ff
        /*0258*/ 	.word	0x000000b0
        /*025c*/ 	.short	0x0100
        /*025e*/ 	.byte	0x05
	.zero		1


	//   ....[23]....
        /*0260*/ 	.word	0x000008f0
        /*0264*/ 	.word	0x000000ff
        /*0268*/ 	.word	0x000000b8
        /*026c*/ 	.short	0x0100
        /*026e*/ 	.byte	0x05
	.zero		1


	//   ....[24]....
        /*0270*/ 	.word	0x00000a30
        /*0274*/ 	.word	0x000000ff
        /*0278*/ 	.word	0x000000c0
        /*027c*/ 	.short	0x0100
        /*027e*/ 	.byte	0x05
	.zero		1


	//   ....[25]....
        /*0280*/ 	.word	0x00000a40
        /*0284*/ 	.word	0x000000ff
        /*0288*/ 	.word	0x000000d0
        /*028c*/ 	.short	0x0100
        /*028e*/ 	.byte	0x05
	.zero		1


	//   ....[26]....
        /*0290*/ 	.word	0x00000a50
        /*0294*/ 	.word	0x000000ff
        /*0298*/ 	.word	0x000000c8
        /*029c*/ 	.short	0x0100
        /*029e*/ 	.byte	0x05
	.zero		1


	//   ....[27]....
        /*02a0*/ 	.word	0x00000a60
        /*02a4*/ 	.word	0x000000ff
        /*02a8*/ 	.word	0x000000d8
        /*02ac*/ 	.short	0x0100
        /*02ae*/ 	.byte	0x05
	.zero		1


	//   ....[28]....
        /*02b0*/ 	.word	0x00000b90
        /*02b4*/ 	.word	0x000000ff
        /*02b8*/ 	.word	0x000000e0
        /*02bc*/ 	.short	0x0100
        /*02be*/ 	.byte	0x07
	.zero		1


	//   ....[29]....
        /*02c0*/ 	.word	0x00000ba0
        /*02c4*/ 	.word	0x000000ff
        /*02c8*/ 	.word	0x00000100
        /*02cc*/ 	.short	0x0100
        /*02ce*/ 	.byte	0x07
	.zero		1


	//   ....[30]....
        /*02d0*/ 	.word	0x00000bb0
        /*02d4*/ 	.word	0x000000ff
        /*02d8*/ 	.word	0x000000e8
        /*02dc*/ 	.short	0x0100
        /*02de*/ 	.byte	0x07
	.zero		1


	//   ....[31]....
        /*02e0*/ 	.word	0x00000bc0
        /*02e4*/ 	.word	0x000000ff
        /*02e8*/ 	.word	0x00000108
        /*02ec*/ 	.short	0x0100
        /*02ee*/ 	.byte	0x07
	.zero		1


	//   ....[32]....
        /*02f0*/ 	.word	0x00000bd0
        /*02f4*/ 	.word	0x000000ff
        /*02f8*/ 	.word	0x000000f0
        /*02fc*/ 	.short	0x0100
        /*02fe*/ 	.byte	0x07
	.zero		1


	//   ....[33]....
        /*0300*/ 	.word	0x00000be0
        /*0304*/ 	.word	0x000000ff
        /*0308*/ 	.word	0x00000110
        /*030c*/ 	.short	0x0100
        /*030e*/ 	.byte	0x07
	.zero		1


	//   ....[34]....
        /*0310*/ 	.word	0x00000bf0
        /*0314*/ 	.word	0x000000ff
        /*0318*/ 	.word	0x000000f8
        /*031c*/ 	.short	0x0100
        /*031e*/ 	.byte	0x07
	.zero		1


	//   ....[35]....
        /*0320*/ 	.word	0x00000c00
        /*0324*/ 	.word	0x000000ff
        /*0328*/ 	.word	0x00000118
        /*032c*/ 	.short	0x0100
        /*032e*/ 	.byte	0x07
	.zero		1


	//   ....[36]....
        /*0330*/ 	.word	0x00000cf0
        /*0334*/ 	.word	0x000000ff
        /*0338*/ 	.word	0x00000120
        /*033c*/ 	.short	0x0100
        /*033e*/ 	.byte	0x05
	.zero		1


	//   ....[37]....
        /*0340*/ 	.word	0x00000d00
        /*0344*/ 	.word	0x000000ff
        /*0348*/ 	.word	0x00000130
        /*034c*/ 	.short	0x0100
        /*034e*/ 	.byte	0x05
	.zero		1


	//   ....[38]....
        /*0350*/ 	.word	0x00000d10
        /*0354*/ 	.word	0x000000ff
        /*0358*/ 	.word	0x00000128
        /*035c*/ 	.short	0x0100
        /*035e*/ 	.byte	0x05
	.zero		1


	//   ....[39]....
        /*0360*/ 	.word	0x00000d20
        /*0364*/ 	.word	0x000000ff
        /*0368*/ 	.word	0x00000138
        /*036c*/ 	.short	0x0100
        /*036e*/ 	.byte	0x05
	.zero		1


	//   ....[40]....
        /*0370*/ 	.word	0x000015d0
        /*0374*/ 	.word	0x00000002
        /*0378*/ 	.word	0x00000130
        /*037c*/ 	.short	0x010a
        /*037e*/ 	.byte	0xff
	.zero		1


	//   ....[41]....
        /*0380*/ 	.word	0x00001600
        /*0384*/ 	.word	0x00000002
        /*0388*/ 	.word	0x00000120
        /*038c*/ 	.short	0x0101
        /*038e*/ 	.byte	0xff
	.zero		1


	//   ....[42]....
        /*0390*/ 	.word	0x000016d0
        /*0394*/ 	.word	0x000000ff
        /*0398*/ 	.word	0x00000040
        /*039c*/ 	.short	0x010a
        /*039e*/ 	.byte	0x08
	.zero		1


	//   ....[43]....
        /*03a0*/ 	.word	0x00001770
        /*03a4*/ 	.word	0x000000ff
        /*03a8*/ 	.word	0x00000040
        /*03ac*/ 	.short	0x010a
        /*03ae*/ 	.byte	0x21
	.zero		1


	//   ....[44]....
        /*03b0*/ 	.word	0x000018c0
        /*03b4*/ 	.word	0x000000ff
        /*03b8*/ 	.word	0x00000040
        /*03bc*/ 	.short	0x010a
        /*03be*/ 	.byte	0x08
	.zero		1


	//   ....[45]....
        /*03c0*/ 	.word	0x000019f0
        /*03c4*/ 	.word	0x000000ff
        /*03c8*/ 	.word	0x000000b8
        /*03cc*/ 	.short	0x0101
        /*03ce*/ 	.byte	0x04
	.zero		1


	//   ....[46]....
        /*03d0*/ 	.word	0x00001a00
        /*03d4*/ 	.word	0x000000ff
        /*03d8*/ 	.word	0x00000040
        /*03dc*/ 	.short	0x010a
        /*03de*/ 	.byte	0x08
	.zero		1


	//   ....[47]....
        /*03e0*/ 	.word	0x00001a80
        /*03e4*/ 	.word	0x000000ff
        /*03e8*/ 	.word	0x00000040
        /*03ec*/ 	.short	0x010a
        /*03ee*/ 	.byte	0x11
	.zero		1


	//   ....[48]....
        /*03f0*/ 	.word	0x00001bd0
        /*03f4*/ 	.word	0x000000ff
        /*03f8*/ 	.word	0x00000040
        /*03fc*/ 	.short	0x010a
        /*03fe*/ 	.byte	0x08
	.zero		1


	//   ....[49]....
        /*0400*/ 	.word	0x00001d10
        /*0404*/ 	.word	0x00000002
        /*0408*/ 	.word	0x000000c0
        /*040c*/ 	.short	0x010a
        /*040e*/ 	.byte	0xff
	.zero		1


	//   ....[50]....
        /*0410*/ 	.word	0x00001dd0
        /*0414*/ 	.word	0x00000002
        /*0418*/ 	.word	0x00000000
        /*041c*/ 	.short	0x0101
        /*041e*/ 	.byte	0xff
	.zero		1


	//   ....[51]....
        /*0420*/ 	.word	0x00002330
        /*0424*/ 	.word	0x000000ff
        /*0428*/ 	.word	0x00000000
        /*042c*/ 	.short	0x010a
        /*042e*/ 	.byte	0x05
	.zero		1


	//   ....[52]....
        /*0430*/ 	.word	0x000023c0
        /*0434*/ 	.word	0x000000ff
        /*0438*/ 	.word	0x00000000
        /*043c*/ 	.short	0x010a
        /*043e*/ 	.byte	0x05
	.zero		1


	//   ....[53]....
        /*0440*/ 	.word	0x00002450
        /*0444*/ 	.word	0x000000ff
        /*0448*/ 	.word	0x00000000
        /*044c*/ 	.short	0x010a
        /*044e*/ 	.byte	0x05
	.zero		1


	//   ....[54]....
        /*0450*/ 	.word	0x000024e0
        /*0454*/ 	.word	0x000000ff
        /*0458*/ 	.word	0x00000000
        /*045c*/ 	.short	0x010a
        /*045e*/ 	.byte	0x05
	.zero		1


	//   ....[55]....
        /*0460*/ 	.word	0x00002570
        /*0464*/ 	.word	0x000000ff
        /*0468*/ 	.word	0x00000000
        /*046c*/ 	.short	0x010a
        /*046e*/ 	.byte	0x05
	.zero		1


	//   ....[56]....
        /*0470*/ 	.word	0x00002600
        /*0474*/ 	.word	0x000000ff
        /*0478*/ 	.word	0x00000000
        /*047c*/ 	.short	0x010a
        /*047e*/ 	.byte	0x05
	.zero		1


	//   ....[57]....
        /*0480*/ 	.word	0x00002690
        /*0484*/ 	.word	0x000000ff
        /*0488*/ 	.word	0x00000000
        /*048c*/ 	.short	0x010a
        /*048e*/ 	.byte	0x05
	.zero		1


	//   ....[58]....
        /*0490*/ 	.word	0x00002730
        /*0494*/ 	.word	0x00000000
        /*0498*/ 	.word	0x00000000
        /*049c*/ 	.short	0x010a
        /*049e*/ 	.byte	0xff
	.zero		1


	//   ....[59]....
        /*04a0*/ 	.word	0x00002850
        /*04a4*/ 	.word	0x00000000
        /*04a8*/ 	.word	0x00000120
        /*04ac*/ 	.short	0x010a
        /*04ae*/ 	.byte	0xff
	.zero		1


	//   ....[60]....
        /*04b0*/ 	.word	0x000028c0
        /*04b4*/ 	.word	0x00000000
        /*04b8*/ 	.word	0x00000000
        /*04bc*/ 	.short	0x0101
        /*04be*/ 	.byte	0xff
	.zero		1


	//   ....[61]....
        /*04c0*/ 	.word	0x000028e0
        /*04c4*/ 	.word	0x000000ff
        /*04c8*/ 	.word	0x000000d0
        /*04cc*/ 	.short	0x010a
        /*04ce*/ 	.byte	0x05
	.zero		1


	//   ....[62]....
        /*04d0*/ 	.word	0x00002a00
        /*04d4*/ 	.word	0x00000000
        /*04d8*/ 	.word	0x000000c0
        /*04dc*/ 	.short	0x010a
        /*04de*/ 	.byte	0xff
	.zero		1


	//   ....[63]....
        /*04e0*/ 	.word	0x00002b00
        /*04e4*/ 	.word	0x00000000
        /*04e8*/ 	.word	0x00000000
        /*04ec*/ 	.short	0x0101
        /*04ee*/ 	.byte	0xff
	.zero		1


	//   ....[64]....
        /*04f0*/ 	.word	0x00002b90
        /*04f4*/ 	.word	0x000000ff
        /*04f8*/ 	.word	0x000000d0
        /*04fc*/ 	.short	0x0106
        /*04fe*/ 	.byte	0x05
	.zero		1


	//   ....[65]....
        /*0500*/ 	.word	0x00002bb0
        /*0504*/ 	.word	0x000000ff
        /*0508*/ 	.word	0x000000d0
        /*050c*/ 	.short	0x010a
        /*050e*/ 	.byte	0x05
	.zero		1


	//   ....[66]....
        /*0510*/ 	.word	0x00002c40
        /*0514*/ 	.word	0x000000ff
        /*0518*/ 	.word	0x000000d0
        /*051c*/ 	.short	0x0106
        /*051e*/ 	.byte	0x04
	.zero		1


	//   ....[67]....
        /*0520*/ 	.word	0x00002c80
        /*0524*/ 	.word	0x00000000
        /*0528*/ 	.word	0x000000d0
        /*052c*/ 	.short	0x010a
        /*052e*/ 	.byte	0xff
	.zero		1


	//   ....[68]....
        /*0530*/ 	.word	0x000031c0
        /*0534*/ 	.word	0x00000000
        /*0538*/ 	.word	0x000000c0
        /*053c*/ 	.short	0x010a
        /*053e*/ 	.byte	0xff
	.zero		1


	//   ....[69]....
        /*0540*/ 	.word	0x000032d0
        /*0544*/ 	.word	0x00000003
        /*0548*/ 	.word	0x00000000
        /*054c*/ 	.short	0x0101
        /*054e*/ 	.byte	0xff
	.zero		1


	//   ....[70]....
        /*0550*/ 	.word	0x000032e0
        /*0554*/ 	.word	0x000000ff
        /*0558*/ 	.word	0x00000000
        /*055c*/ 	.short	0x010a
        /*055e*/ 	.byte	0x06
	.zero		1


	//   ....[71]....
        /*0560*/ 	.word	0x00003300
        /*0564*/ 	.word	0x000000ff
        /*0568*/ 	.word	0x00000100
        /*056c*/ 	.short	0x010a
        /*056e*/ 	.byte	0x07
	.zero		1


	//   ....[72]....
        /*0570*/ 	.word	0x000033d0
        /*0574*/ 	.word	0x000000ff
        /*0578*/ 	.word	0x00000000
        /*057c*/ 	.short	0x010a
        /*057e*/ 	.byte	0x06
	.zero		1


	//   ....[73]....
        /*0580*/ 	.word	0x00003500
        /*0584*/ 	.word	0x000000ff
        /*0588*/ 	.word	0x00000000
        /*058c*/ 	.short	0x010a
        /*058e*/ 	.byte	0x1a
	.zero		1


	//   ....[74]....
        /*0590*/ 	.word	0x000037a0
        /*0594*/ 	.word	0x000000ff
        /*0598*/ 	.word	0x00000000
        /*059c*/ 	.short	0x010a
        /*059e*/ 	.byte	0x06
	.zero		1


	//   ....[75]....
        /*05a0*/ 	.word	0x00003830
        /*05a4*/ 	.word	0x000000ff
        /*05a8*/ 	.word	0x00000000
        /*05ac*/ 	.short	0x010a
        /*05ae*/ 	.byte	0x06
	.zero		1


	//   ....[76]....
        /*05b0*/ 	.word	0x000038c0
        /*05b4*/ 	.word	0x000000ff
        /*05b8*/ 	.word	0x00000000
        /*05bc*/ 	.short	0x010a
        /*05be*/ 	.byte	0x06
	.zero		1


	//   ....[77]....
        /*05c0*/ 	.word	0x00003950
        /*05c4*/ 	.word	0x000000ff
        /*05c8*/ 	.word	0x00000000
        /*05cc*/ 	.short	0x010a
        /*05ce*/ 	.byte	0x07
	.zero		1


	//   ....[78]....
        /*05d0*/ 	.word	0x00003d90
        /*05d4*/ 	.word	0x00000000
        /*05d8*/ 	.word	0x000000c0
        /*05dc*/ 	.short	0x010a
        /*05de*/ 	.byte	0xff
	.zero		1


	//   ....[79]....
        /*05e0*/ 	.word	0x00003e50
        /*05e4*/ 	.word	0x00000000
        /*05e8*/ 	.word	0x00000000
        /*05ec*/ 	.short	0x0101
        /*05ee*/ 	.byte	0xff
	.zero		1


	//   ....[80]....
        /*05f0*/ 	.word	0x00004170
        /*05f4*/ 	.word	0x000000ff
        /*05f8*/ 	.word	0x000000b8
        /*05fc*/ 	.short	0x010a
        /*05fe*/ 	.byte	0x07
	.zero		1


	//   ....[81]....
        /*0600*/ 	.word	0x00004390
        /*0604*/ 	.word	0x000000ff
        /*0608*/ 	.word	0x00000098
        /*060c*/ 	.short	0x010a
        /*060e*/ 	.byte	0x0f
	.zero		1


	//   ....[82]....
        /*0610*/ 	.word	0x00004590
        /*0614*/ 	.word	0x000000ff
        /*0618*/ 	.word	0x00000080
        /*061c*/ 	.short	0x010b
        /*061e*/ 	.byte	0x0f
	.zero		1


	//   ....[83]....
        /*0620*/ 	.word	0x000045e0
        /*0624*/ 	.word	0x000000ff
        /*0628*/ 	.word	0x00000000
        /*062c*/ 	.short	0x0101
        /*062e*/ 	.byte	0x10
	.zero		1


	//   ....[84]....
        /*0630*/ 	.word	0x00004620
        /*0634*/ 	.word	0x000000ff
        /*0638*/ 	.word	0x00000098
        /*063c*/ 	.short	0x010a
        /*063e*/ 	.byte	0x0d
	.zero		1


	//   ....[85]....
        /*0640*/ 	.word	0x00004860
        /*0644*/ 	.word	0x000000ff
        /*0648*/ 	.word	0x00000080
        /*064c*/ 	.short	0x010b
        /*064e*/ 	.byte	0x0d
	.zero		1


	//   ....[86]....
        /*0650*/ 	.word	0x000048d0
        /*0654*/ 	.word	0x000000ff
        /*0658*/ 	.word	0x00000000
        /*065c*/ 	.short	0x0101
        /*065e*/ 	.byte	0x0f
	.zero		1


	//   ....[87]....
        /*0660*/ 	.word	0x00004920
        /*0664*/ 	.word	0x000000ff
        /*0668*/ 	.word	0x00000000
        /*066c*/ 	.short	0x010a
        /*066e*/ 	.byte	0x04
	.zero		1


	//   ....[88]....
        /*0670*/ 	.word	0x000049b0
        /*0674*/ 	.word	0x000000ff
        /*0678*/ 	.word	0x00000000
        /*067c*/ 	.short	0x010a
        /*067e*/ 	.byte	0x04
	.zero		1


	//   ....[89]....
        /*0680*/ 	.word	0x00004a50
        /*0684*/ 	.word	0x00000000
        /*0688*/ 	.word	0x00000000
        /*068c*/ 	.short	0x010a
        /*068e*/ 	.byte	0xff
	.zero		1


	//   ....[90]....
        /*0690*/ 	.word	0x00004da0
        /*0694*/ 	.word	0x00000000
        /*0698*/ 	.word	0x000000c0
        /*069c*/ 	.short	0x010a
        /*069e*/ 	.byte	0xff
	.zero		1


	//   ....[91]....
        /*06a0*/ 	.word	0x00004eb0
        /*06a4*/ 	.word	0x00000000
        /*06a8*/ 	.word	0x00000000
        /*06ac*/ 	.short	0x0101
        /*06ae*/ 	.byte	0xff
	.zero		1


	//   ....[92]....
        /*06b0*/ 	.word	0x00005830
        /*06b4*/ 	.word	0x00000000
        /*06b8*/ 	.word	0x00000080
        /*06bc*/ 	.short	0x010a
        /*06be*/ 	.byte	0xff
	.zero		1


	//   ....[93]....
        /*06c0*/ 	.word	0x00005a00
        /*06c4*/ 	.word	0x00000049
        /*06c8*/ 	.word	0x000000e0
        /*06cc*/ 	.short	0x010a
        /*06ce*/ 	.byte	0xff
	.zero		1


	//   ....[94]....
        /*06d0*/ 	.word	0x00005b00
        /*06d4*/ 	.word	0x00000000
        /*06d8*/ 	.word	0x00000080
        /*06dc*/ 	.short	0x010a
        /*06de*/ 	.byte	0xff
	.zero		1


	//   ....[95]....
        /*06e0*/ 	.word	0x00005c30
        /*06e4*/ 	.word	0x00000049
        /*06e8*/ 	.word	0x000000e0
        /*06ec*/ 	.short	0x010a
        /*06ee*/ 	.byte	0xff
	.zero		1


	//   ....[96]....
        /*06f0*/ 	.word	0x00006740
        /*06f4*/ 	.word	0x00000000
        /*06f8*/ 	.word	0x00000000
        /*06fc*/ 	.short	0x0101
        /*06fe*/ 	.byte	0xff
	.zero		1


	//   ....[97]....
        /*0700*/ 	.word	0x00006750
        /*0704*/ 	.word	0x00000002
        /*0708*/ 	.word	0x00000080
        /*070c*/ 	.short	0x010a
        /*070e*/ 	.byte	0xff
	.zero		1


	//   ....[98]....
        /*0710*/ 	.word	0x00006820
        /*0714*/ 	.word	0x00000002
        /*0718*/ 	.word	0x00000080
        /*071c*/ 	.short	0x010a
        /*071e*/ 	.byte	0xff
	.zero		1


	//   ....[99]....
        /*0720*/ 	.word	0x00006b90
        /*0724*/ 	.word	0x000000ff
        /*0728*/ 	.word	0x00000000
        /*072c*/ 	.short	0x0101
        /*072e*/ 	.byte	0x05
	.zero		1


	//   ....[100]....
        /*0730*/ 	.word	0x000074c0
        /*0734*/ 	.word	0x00000000
        /*0738*/ 	.word	0x00000000
        /*073c*/ 	.short	0x0101
        /*073e*/ 	.byte	0xff
	.zero		1


	//   ....[101]....
        /*0740*/ 	.word	0x00007730
        /*0744*/ 	.word	0x000000ff
        /*0748*/ 	.word	0x00000000
        /*074c*/ 	.short	0x0101
        /*074e*/ 	.byte	0x04
	.zero		1


	//   ....[102]....
        /*0750*/ 	.word	0x00007750
        /*0754*/ 	.word	0x00000002
        /*0758*/ 	.word	0x00000130
        /*075c*/ 	.short	0x010a
        /*075e*/ 	.byte	0xff
	.zero		1


	//   ....[103]....
        /*0760*/ 	.word	0x000077b0
        /*0764*/ 	.word	0x00000002
        /*0768*/ 	.word	0x00000040
        /*076c*/ 	.short	0x010a
        /*076e*/ 	.byte	0xff
	.zero		1


	//   ....[104]....
        /*0770*/ 	.word	0x00007810
        /*0774*/ 	.word	0x00000002
        /*0778*/ 	.word	0x00000040
        /*077c*/ 	.short	0x010a
        /*077e*/ 	.byte	0xff
	.zero		1


	//   ....[105]....
        /*0780*/ 	.word	0x00007860
        /*0784*/ 	.word	0x00000002
        /*0788*/ 	.word	0x000000c0
        /*078c*/ 	.short	0x010a
        /*078e*/ 	.byte	0xff
	.zero		1


	//   ....[106]....
        /*0790*/ 	.word	0x000078c0
        /*0794*/ 	.word	0x00000000
        /*0798*/ 	.word	0x00000000
        /*079c*/ 	.short	0x010a
        /*079e*/ 	.byte	0xff
	.zero		1


	//   ....[107]....
        /*07a0*/ 	.word	0x00007920
        /*07a4*/ 	.word	0x00000000
        /*07a8*/ 	.word	0x00000000
        /*07ac*/ 	.short	0x010a
        /*07ae*/ 	.byte	0xff
	.zero		1


	//   ....[108]....
        /*07b0*/ 	.word	0x00007980
        /*07b4*/ 	.word	0x00000000
        /*07b8*/ 	.word	0x00000000
        /*07bc*/ 	.short	0x010a
        /*07be*/ 	.byte	0xff
	.zero		1


	//   ....[109]....
        /*07c0*/ 	.word	0x000079e0
        /*07c4*/ 	.word	0x00000000
        /*07c8*/ 	.word	0x00000000
        /*07cc*/ 	.short	0x010a
        /*07ce*/ 	.byte	0xff
	.zero		1


	//   ....[110]....
        /*07d0*/ 	.word	0x00007a40
        /*07d4*/ 	.word	0x00000000
        /*07d8*/ 	.word	0x00000000
        /*07dc*/ 	.short	0x010a
        /*07de*/ 	.byte	0xff
	.zero		1


	//   ....[111]....
        /*07e0*/ 	.word	0x00007aa0
        /*07e4*/ 	.word	0x00000000
        /*07e8*/ 	.word	0x00000000
        /*07ec*/ 	.short	0x010a
        /*07ee*/ 	.byte	0xff
	.zero		1


	//   ....[112]....
        /*07f0*/ 	.word	0x00007b00
        /*07f4*/ 	.word	0x00000000
        /*07f8*/ 	.word	0x00000000
        /*07fc*/ 	.short	0x010a
        /*07fe*/ 	.byte	0xff
	.zero		1


	//   ....[113]....
        /*0800*/ 	.word	0x00007b50
        /*0804*/ 	.word	0x00000000
        /*0808*/ 	.word	0x00000120
        /*080c*/ 	.short	0x010a
        /*080e*/ 	.byte	0xff
	.zero		1


	//   ....[114]....
        /*0810*/ 	.word	0x00007bb0
        /*0814*/ 	.word	0x00000000
        /*0818*/ 	.word	0x000000d0
        /*081c*/ 	.short	0x010a
        /*081e*/ 	.byte	0xff
	.zero		1


	//   ....[115]....
        /*0820*/ 	.word	0x00007c00
        /*0824*/ 	.word	0x00000000
        /*0828*/ 	.word	0x000000c0
        /*082c*/ 	.short	0x010a
        /*082e*/ 	.byte	0xff
	.zero		1


	//   ....[116]....
        /*0830*/ 	.word	0x00007c60
        /*0834*/ 	.word	0x00000000
        /*0838*/ 	.word	0x000000d0
        /*083c*/ 	.short	0x010a
        /*083e*/ 	.byte	0xff
	.zero		1


	//   ....[117]....
        /*0840*/ 	.word	0x00007cb0
        /*0844*/ 	.word	0x00000000
        /*0848*/ 	.word	0x000000c0
        /*084c*/ 	.short	0x010a
        /*084e*/ 	.byte	0xff
	.zero		1


	//   ....[118]....
        /*0850*/ 	.word	0x00007d10
        /*0854*/ 	.word	0x00000002
        /*0858*/ 	.word	0x00000100
        /*085c*/ 	.short	0x010a
        /*085e*/ 	.byte	0xff
	.zero		1


	//   ....[119]....
        /*0860*/ 	.word	0x00007d70
        /*0864*/ 	.word	0x00000000
        /*0868*/ 	.word	0x00000000
        /*086c*/ 	.short	0x010a
        /*086e*/ 	.byte	0xff
	.zero		1


	//   ....[120]....
        /*0870*/ 	.word	0x00007dd0
        /*0874*/ 	.word	0x00000000
        /*0878*/ 	.word	0x00000000
        /*087c*/ 	.short	0x010a
        /*087e*/ 	.byte	0xff
	.zero		1


	//   ....[121]....
        /*0880*/ 	.word	0x00007e30
        /*0884*/ 	.word	0x00000000
        /*0888*/ 	.word	0x00000000
        /*088c*/ 	.short	0x010a
        /*088e*/ 	.byte	0xff
	.zero		1


	//   ....[122]....
        /*0890*/ 	.word	0x00007e90
        /*0894*/ 	.word	0x00000000
        /*0898*/ 	.word	0x00000000
        /*089c*/ 	.short	0x010a
        /*089e*/ 	.byte	0xff
	.zero		1


	//   ....[123]....
        /*08a0*/ 	.word	0x00007ef0
        /*08a4*/ 	.word	0x00000000
        /*08a8*/ 	.word	0x00000000
        /*08ac*/ 	.short	0x010a
        /*08ae*/ 	.byte	0xff
	.zero		1


	//   ....[124]....
        /*08b0*/ 	.word	0x00007f40
        /*08b4*/ 	.word	0x00000000
        /*08b8*/ 	.word	0x000000c0
        /*08bc*/ 	.short	0x010a
        /*08be*/ 	.byte	0xff
	.zero		1


	//   ....[125]....
        /*08c0*/ 	.word	0x00007fa0
        /*08c4*/ 	.word	0x00000000
        /*08c8*/ 	.word	0x000000b8
        /*08cc*/ 	.short	0x010a
        /*08ce*/ 	.byte	0xff
	.zero		1


	//   ....[126]....
        /*08d0*/ 	.word	0x00008000
        /*08d4*/ 	.word	0x00000000
        /*08d8*/ 	.word	0x00000098
        /*08dc*/ 	.short	0x010a
        /*08de*/ 	.byte	0xff
	.zero		1


	//   ....[127]....
        /*08e0*/ 	.word	0x00008060
        /*08e4*/ 	.word	0x00000000
        /*08e8*/ 	.word	0x00000098
        /*08ec*/ 	.short	0x010a
        /*08ee*/ 	.byte	0xff
	.zero		1


	//   ....[128]....
        /*08f0*/ 	.word	0x000080c0
        /*08f4*/ 	.word	0x00000000
        /*08f8*/ 	.word	0x00000000
        /*08fc*/ 	.short	0x010a
        /*08fe*/ 	.byte	0xff
	.zero		1


	//   ....[129]....
        /*0900*/ 	.word	0x00008120
        /*0904*/ 	.word	0x00000000
        /*0908*/ 	.word	0x00000000
        /*090c*/ 	.short	0x010a
        /*090e*/ 	.byte	0xff
	.zero		1


	//   ....[130]....
        /*0910*/ 	.word	0x00008170
        /*0914*/ 	.word	0x00000000
        /*0918*/ 	.word	0x000000c0
        /*091c*/ 	.short	0x010a
        /*091e*/ 	.byte	0xff
	.zero		1


	//   ....[131]....
        /*0920*/ 	.word	0x000081c0
        /*0924*/ 	.word	0x00000000
        /*0928*/ 	.word	0x00000080
        /*092c*/ 	.short	0x010a
        /*092e*/ 	.byte	0xff
	.zero		1


	//   ....[132]....
        /*0930*/ 	.word	0x00008210
        /*0934*/ 	.word	0x00000049
        /*0938*/ 	.word	0x000000e0
        /*093c*/ 	.short	0x010a
        /*093e*/ 	.byte	0xff
	.zero		1


	//   ....[133]....
        /*0940*/ 	.word	0x00008260
        /*0944*/ 	.word	0x00000002
        /*0948*/ 	.word	0x00000080
        /*094c*/ 	.short	0x010a
        /*094e*/ 	.byte	0xff
	.zero		1


	//----- nvinfo : EIATTR_NUM_MBARRIERS
	.align		4
.L_47:
        /*0950*/ 	.byte	0x03, 0x38
        /*0952*/ 	.short	0x0028


	//----- nvinfo : EIATTR_EXIT_INSTR_OFFSETS
	.align		4
        /*0954*/ 	.byte	0x04, 0x1c
        /*0956*/ 	.short	(.L_49 - .L_48)


	//   ....[0]....
.L_48:
        /*0958*/ 	.word	0x00002760


	//   ....[1]....
        /*095c*/ 	.word	0x00002c50


	//   ....[2]....
        /*0960*/ 	.word	0x00002cb0


	//   ....[3]....
        /*0964*/ 	.word	0x00003bb0


	//   ....[4]....
        /*0968*/ 	.word	0x00004a80


	//   ....[5]....
        /*096c*/ 	.word	0x00004ac0


	//   ....[6]....
        /*0970*/ 	.word	0x00007620


	//   ....[7]....
        /*0974*/ 	.word	0x000076a0


	//   ....[8]....
        /*0978*/ 	.word	0x000076d0


	//   ....[9]....
        /*097c*/ 	.word	0x00007740


	//----- nvinfo : EIATTR_MAX_THREADS
	.align		4
.L_49:
        /*0980*/ 	.byte	0x04, 0x05
        /*0982*/ 	.short	(.L_51 - .L_50)
.L_50:
        /*0984*/ 	.word	0x00000100
        /*0988*/ 	.word	0x00000001
        /*098c*/ 	.word	0x00000001


	//----- nvinfo : EIATTR_CRS_STACK_SIZE
	.align		4
.L_51:
        /*0990*/ 	.byte	0x04, 0x1e
        /*0992*/ 	.short	(.L_53 - .L_52)
.L_52:
        /*0994*/ 	.word	0x00000000


	//----- nvinfo : EIATTR_CBANK_PARAM_SIZE
	.align		4
.L_53:
        /*0998*/ 	.byte	0x03, 0x19
        /*099a*/ 	.short	0x0800


	//----- nvinfo : EIATTR_PARAM_CBANK
	.align		4
        /*099c*/ 	.byte	0x04, 0x0a
        /*099e*/ 	.short	(.L_55 - .L_54)
	.align		4
.L_54:
        /*09a0*/ 	.word	index@(.nv.constant0._ZN7cutlass13device_kernelINS_4gemm6kernel13GemmUniversalIN4cute5tupleIJiiiiEEENS1_10collective13CollectiveMmaINS1_35MainloopSm100TmaUmmaWarpSpecializedILi8ELi2ELi4ENS5_IJNS4_1CILi1EEESB_SB_EEEEENS5_IJNSA_ILi128EEENSA_ILi64EEESF_EEENS_10bfloat16_tENS5_IJlSB_lEEESH_SI_NS4_8TiledMMAINS4_8MMA_AtomIJNS4_20SM100_MMA_F16BF16_SSISH_SH_fLi128ELi64ELNS4_4UMMA5MajorE0ELSN_0ELNSM_7ScaleInE0ELSO_0EEEEEENS4_6LayoutISC_NS5_IJNSA_ILi0EEESS_SS_EEEEENS5_IJNS4_10UnderscoreESV_SV_EEEEENS4_13SM90_TMA_LOADENS4_14ComposedLayoutINS4_7SwizzleILi3ELi4ELi3EEENS4_18smem_ptr_flag_bitsILi16EEENSR_INS5_IJNSA_ILi8EEESF_EEENS5_IJSF_SB_EEEEEEEvNS4_8identityESY_S18_vS19_EENS_8epilogue10collective18CollectiveEpilogueINS1B_23Sm100TmaWarpSpecializedILi3ELi2ELi32ELb1ELb0EEEJSG_NS5_IJNSR_ISE_SB_EENSR_INSA_ILi32EEESB_EEEEESH_SI_SH_SI_NS1B_6fusion15FusionCallbacksIS1F_NS1K_13LinCombEltActINS1B_6thread4ReLuESH_fSH_fLNS_15FloatRoundStyleE2EEESG_S1J_JEEENS4_5SM1004TMEM4LOAD26SM100_TMEM_LOAD_32dp32b32xESY_NSZ_INS10_ILi2ELi4ELi3EEES13_NSR_INS5_IJS14_S1H_EEENS5_IJS1H_SB_EEEEEEENS4_39AutoVectorizingCopyWithAssumedAlignmentILi128EEENS4_14SM90_TMA_STOREES20_S22_S22_EEEvvEEEEvNT_6ParamsE)
        /*09a4*/ 	.short	0x0380
        /*09a6*/ 	.short	0x0800


	//----- nvinfo : EIATTR_SW_WAR
	.align		4
.L_55:
        /*09a8*/ 	.byte	0x04, 0x36
        /*09aa*/ 	.short	(.L_57 - .L_56)
.L_56:
        /*09ac*/ 	.word	0x00000008
.L_57:


//--------------------- .nv.callgraph             --------------------------
	.section	.nv.callgraph,"",@"SHT_CUDA_CALLGRAPH"
	.align	4
	.sectionentsize	8
	.align		4
        /*0000*/ 	.word	0x00000000
	.align		4
        /*0004*/ 	.word	0xffffffff
	.align		4
        /*0008*/ 	.word	index@(_ZN7cutlass13device_kernelINS_4gemm6kernel13GemmUniversalIN4cute5tupleIJiiiiEEENS1_10collective13CollectiveMmaINS1_35MainloopSm100TmaUmmaWarpSpecializedILi8ELi2ELi4ENS5_IJNS4_1CILi1EEESB_SB_EEEEENS5_IJNSA_ILi128EEENSA_ILi64EEESF_EEENS_10bfloat16_tENS5_IJlSB_lEEESH_SI_NS4_8TiledMMAINS4_8MMA_AtomIJNS4_20SM100_MMA_F16BF16_SSISH_SH_fLi128ELi64ELNS4_4UMMA5MajorE0ELSN_0ELNSM_7ScaleInE0ELSO_0EEEEEENS4_6LayoutISC_NS5_IJNSA_ILi0EEESS_SS_EEEEENS5_IJNS4_10UnderscoreESV_SV_EEEEENS4_13SM90_TMA_LOADENS4_14ComposedLayoutINS4_7SwizzleILi3ELi4ELi3EEENS4_18smem_ptr_flag_bitsILi16EEENSR_INS5_IJNSA_ILi8EEESF_EEENS5_IJSF_SB_EEEEEEEvNS4_8identityESY_S18_vS19_EENS_8epilogue10collective18CollectiveEpilogueINS1B_23Sm100TmaWarpSpecializedILi3ELi2ELi32ELb1ELb0EEEJSG_NS5_IJNSR_ISE_SB_EENSR_INSA_ILi32EEESB_EEEEESH_SI_SH_SI_NS1B_6fusion15FusionCallbacksIS1F_NS1K_13LinCombEltActINS1B_6thread4ReLuESH_fSH_fLNS_15FloatRoundStyleE2EEESG_S1J_JEEENS4_5SM1004TMEM4LOAD26SM100_TMEM_LOAD_32dp32b32xESY_NSZ_INS10_ILi2ELi4ELi3EEES13_NSR_INS5_IJS14_S1H_EEENS5_IJS1H_SB_EEEEEEENS4_39AutoVectorizingCopyWithAssumedAlignmentILi128EEENS4_14SM90_TMA_STOREES20_S22_S22_EEEvvEEEEvNT_6ParamsE)
	.align		4
        /*000c*/ 	.word	index@(__assertfail)
	.align		4
        /*0010*/ 	.word	0x00000000
	.align		4
        /*0014*/ 	.word	0xfffffffe
	.align		4
        /*0018*/ 	.word	0x00000000
	.align		4
        /*001c*/ 	.word	0xfffffffd
	.align		4
        /*0020*/ 	.word	0x00000000
	.align		4
        /*0024*/ 	.word	0xfffffffc


//--------------------- .nv.constant4             --------------------------
	.section	.nv.constant4,"a",@progbits
	.align	8
	.align		8
.nv.constant4:
        /*0000*/ 	.dword	__assertfail
	.align		8
        /*0008*/ 	.dword	__unnamed_1
	.align		8
        /*0010*/ 	.dword	__unnamed_2
	.align		8
        /*0018*/ 	.dword	_ZN39_INTERNAL_1b59c81a_4_k_cu_1d976ca5_29764cuda3std3__45__cpo5beginE
	.align		8
        /*0020*/ 	.dword	_ZN39_INTERNAL_1b59c81a_4_k_cu_1d976ca5_29764cuda3std3__45__cpo3endE
	.align		8
        /*0028*/ 	.dword	_ZN39_INTERNAL_1b59c81a_4_k_cu_1d976ca5_29764cuda3std3__45__cpo6cbeginE
	.align		8
        /*0030*/ 	.dword	_ZN39_INTERNAL_1b59c81a_4_k_cu_1d976ca5_29764cuda3std3__45__cpo4cendE
	.align		8
        /*0038*/ 	.dword	_ZN39_INTERNAL_1b59c81a_4_k_cu_1d976ca5_29764cuda3std3__441_GLOBAL__N__1b59c81a_4_k_cu_1d976ca5_29766ignoreE
	.align		8
        /*0040*/ 	.dword	_ZN39_INTERNAL_1b59c81a_4_k_cu_1d976ca5_29764cuda3std3__419piecewise_constructE
	.align		8
        /*0048*/ 	.dword	_ZN39_INTERNAL_1b59c81a_4_k_cu_1d976ca5_29764cuda3std3__48in_placeE
	.align		8
        /*0050*/ 	.dword	_ZN39_INTERNAL_1b59c81a_4_k_cu_1d976ca5_29764cuda3std6ranges3__45__cpo4swapE
	.align		8
        /*0058*/ 	.dword	_ZN39_INTERNAL_1b59c81a_4_k_cu_1d976ca5_29764cuda3std6ranges3__45__cpo9iter_moveE
	.align		8
        /*0060*/ 	.dword	_ZN39_INTERNAL_1b59c81a_4_k_cu_1d976ca5_29764cute7productE
	.align		8
        /*0068*/ 	.dword	_ZN39_INTERNAL_1b59c81a_4_k_cu_1d976ca5_29764cute1_E
	.align		8
        /*0070*/ 	.dword	$str$25
	.align		8
        /*0078*/ 	.dword	$str$26
	.align		8
        /*0080*/ 	.dword	$str$27
	.align		8
        /*0088*/ 	.dword	$str$28


//--------------------- .text._ZN7cutlass13device_kernelINS_4gemm6kernel13GemmUniversalIN4cute5tupleIJiiiiEEENS1_10collective13CollectiveMmaINS1_35MainloopSm100TmaUmmaWarpSpecializedILi8ELi2ELi4ENS5_IJNS4_1CILi1EEESB_SB_EEEEENS5_IJNSA_ILi128EEENSA_ILi64EEESF_EEENS_10bfloat16_tENS5_IJlSB_lEEESH_SI_NS4_8TiledMMAINS4_8MMA_AtomIJNS4_20SM100_MMA_F16BF16_SSISH_SH_fLi128ELi64ELNS4_4UMMA5MajorE0ELSN_0ELNSM_7ScaleInE0ELSO_0EEEEEENS4_6LayoutISC_NS5_IJNSA_ILi0EEESS_SS_EEEEENS5_IJNS4_10UnderscoreESV_SV_EEEEENS4_13SM90_TMA_LOADENS4_14ComposedLayoutINS4_7SwizzleILi3ELi4ELi3EEENS4_18smem_ptr_flag_bitsILi16EEENSR_INS5_IJNSA_ILi8EEESF_EEENS5_IJSF_SB_EEEEEEEvNS4_8identityESY_S18_vS19_EENS_8epilogue10collective18CollectiveEpilogueINS1B_23Sm100TmaWarpSpecializedILi3ELi2ELi32ELb1ELb0EEEJSG_NS5_IJNSR_ISE_SB_EENSR_INSA_ILi32EEESB_EEEEESH_SI_SH_SI_NS1B_6fusion15FusionCallbacksIS1F_NS1K_13LinCombEltActINS1B_6thread4ReLuESH_fSH_fLNS_15FloatRoundStyleE2EEESG_S1J_JEEENS4_5SM1004TMEM4LOAD26SM100_TMEM_LOAD_32dp32b32xESY_NSZ_INS10_ILi2ELi4ELi3EEES13_NSR_INS5_IJS14_S1H_EEENS5_IJS1H_SB_EEEEEEENS4_39AutoVectorizingCopyWithAssumedAlignmentILi128EEENS4_14SM90_TMA_STOREES20_S22_S22_EEEvvEEEEvNT_6ParamsE --------------------------
	.section	.text._ZN7cutlass13device_kernelINS_4gemm6kernel13GemmUniversalIN4cute5tupleIJiiiiEEENS1_10collective13CollectiveMmaINS1_35MainloopSm100TmaUmmaWarpSpecializedILi8ELi2ELi4ENS5_IJNS4_1CILi1EEESB_SB_EEEEENS5_IJNSA_ILi128EEENSA_ILi64EEESF_EEENS_10bfloat16_tENS5_IJlSB_lEEESH_SI_NS4_8TiledMMAINS4_8MMA_AtomIJNS4_20SM100_MMA_F16BF16_SSISH_SH_fLi128ELi64ELNS4_4UMMA5MajorE0ELSN_0ELNSM_7ScaleInE0ELSO_0EEEEEENS4_6LayoutISC_NS5_IJNSA_ILi0EEESS_SS_EEEEENS5_IJNS4_10UnderscoreESV_SV_EEEEENS4_13SM90_TMA_LOADENS4_14ComposedLayoutINS4_7SwizzleILi3ELi4ELi3EEENS4_18smem_ptr_flag_bitsILi16EEENSR_INS5_IJNSA_ILi8EEESF_EEENS5_IJSF_SB_EEEEEEEvNS4_8identityESY_S18_vS19_EENS_8epilogue10collective18CollectiveEpilogueINS1B_23Sm100TmaWarpSpecializedILi3ELi2ELi32ELb1ELb0EEEJSG_NS5_IJNSR_ISE_SB_EENSR_INSA_ILi32EEESB_EEEEESH_SI_SH_SI_NS1B_6fusion15FusionCallbacksIS1F_NS1K_13LinCombEltActINS1B_6thread4ReLuESH_fSH_fLNS_15FloatRoundStyleE2EEESG_S1J_JEEENS4_5SM1004TMEM4LOAD26SM100_TMEM_LOAD_32dp32b32xESY_NSZ_INS10_ILi2ELi4ELi3EEES13_NSR_INS5_IJS14_S1H_EEENS5_IJS1H_SB_EEEEEEENS4_39AutoVectorizingCopyWithAssumedAlignmentILi128EEENS4_14SM90_TMA_STOREES20_S22_S22_EEEvvEEEEvNT_6ParamsE,"ax",@progbits
	.align	128
.text._ZN7cutlass13device_kernelINS_4gemm6kernel13GemmUniversalIN4cute5tupleIJiiiiEEENS1_10collective13CollectiveMmaINS1_35MainloopSm100TmaUmmaWarpSpecializedILi8ELi2ELi4ENS5_IJNS4_1CILi1EEESB_SB_EEEEENS5_IJNSA_ILi128EEENSA_ILi64EEESF_EEENS_10bfloat16_tENS5_IJlSB_lEEESH_SI_NS4_8TiledMMAINS4_8MMA_AtomIJNS4_20SM100_MMA_F16BF16_SSISH_SH_fLi128ELi64ELNS4_4UMMA5MajorE0ELSN_0ELNSM_7ScaleInE0ELSO_0EEEEEENS4_6LayoutISC_NS5_IJNSA_ILi0EEESS_SS_EEEEENS5_IJNS4_10UnderscoreESV_SV_EEEEENS4_13SM90_TMA_LOADENS4_14ComposedLayoutINS4_7SwizzleILi3ELi4ELi3EEENS4_18smem_ptr_flag_bitsILi16EEENSR_INS5_IJNSA_ILi8EEESF_EEENS5_IJSF_SB_EEEEEEEvNS4_8identityESY_S18_vS19_EENS_8epilogue10collective18CollectiveEpilogueINS1B_23Sm100TmaWarpSpecializedILi3ELi2ELi32ELb1ELb0EEEJSG_NS5_IJNSR_ISE_SB_EENSR_INSA_ILi32EEESB_EEEEESH_SI_SH_SI_NS1B_6fusion15FusionCallbacksIS1F_NS1K_13LinCombEltActINS1B_6thread4ReLuESH_fSH_fLNS_15FloatRoundStyleE2EEESG_S1J_JEEENS4_5SM1004TMEM4LOAD26SM100_TMEM_LOAD_32dp32b32xESY_NSZ_INS10_ILi2ELi4ELi3EEES13_NSR_INS5_IJS14_S1H_EEENS5_IJS1H_SB_EEEEEEENS4_39AutoVectorizingCopyWithAssumedAlignmentILi128EEENS4_14SM90_TMA_STOREES20_S22_S22_EEEvvEEEEvNT_6ParamsE:
        .type           _ZN7cutlass13device_kernelINS_4gemm6kernel13GemmUniversalIN4cute5tupleIJiiiiEEENS1_10collective13CollectiveMmaINS1_35MainloopSm100TmaUmmaWarpSpecializedILi8ELi2ELi4ENS5_IJNS4_1CILi1EEESB_SB_EEEEENS5_IJNSA_ILi128EEENSA_ILi64EEESF_EEENS_10bfloat16_tENS5_IJlSB_lEEESH_SI_NS4_8TiledMMAINS4_8MMA_AtomIJNS4_20SM100_MMA_F16BF16_SSISH_SH_fLi128ELi64ELNS4_4UMMA5MajorE0ELSN_0ELNSM_7ScaleInE0ELSO_0EEEEEENS4_6LayoutISC_NS5_IJNSA_ILi0EEESS_SS_EEEEENS5_IJNS4_10UnderscoreESV_SV_EEEEENS4_13SM90_TMA_LOADENS4_14ComposedLayoutINS4_7SwizzleILi3ELi4ELi3EEENS4_18smem_ptr_flag_bitsILi16EEENSR_INS5_IJNSA_ILi8EEESF_EEENS5_IJSF_SB_EEEEEEEvNS4_8identityESY_S18_vS19_EENS_8epilogue10collective18CollectiveEpilogueINS1B_23Sm100TmaWarpSpecializedILi3ELi2ELi32ELb1ELb0EEEJSG_NS5_IJNSR_ISE_SB_EENSR_INSA_ILi32EEESB_EEEEESH_SI_SH_SI_NS1B_6fusion15FusionCallbacksIS1F_NS1K_13LinCombEltActINS1B_6thread4ReLuESH_fSH_fLNS_15FloatRoundStyleE2EEESG_S1J_JEEENS4_5SM1004TMEM4LOAD26SM100_TMEM_LOAD_32dp32b32xESY_NSZ_INS10_ILi2ELi4ELi3EEES13_NSR_INS5_IJS14_S1H_EEENS5_IJS1H_SB_EEEEEEENS4_39AutoVectorizingCopyWithAssumedAlignmentILi128EEENS4_14SM90_TMA_STOREES20_S22_S22_EEEvvEEEEvNT_6ParamsE,@function
        .size           _ZN7cutlass13device_kernelINS_4gemm6kernel13GemmUniversalIN4cute5tupleIJiiiiEEENS1_10collective13CollectiveMmaINS1_35MainloopSm100TmaUmmaWarpSpecializedILi8ELi2ELi4ENS5_IJNS4_1CILi1EEESB_SB_EEEEENS5_IJNSA_ILi128EEENSA_ILi64EEESF_EEENS_10bfloat16_tENS5_IJlSB_lEEESH_SI_NS4_8TiledMMAINS4_8MMA_AtomIJNS4_20SM100_MMA_F16BF16_SSISH_SH_fLi128ELi64ELNS4_4UMMA5MajorE0ELSN_0ELNSM_7ScaleInE0ELSO_0EEEEEENS4_6LayoutISC_NS5_IJNSA_ILi0EEESS_SS_EEEEENS5_IJNS4_10UnderscoreESV_SV_EEEEENS4_13SM90_TMA_LOADENS4_14ComposedLayoutINS4_7SwizzleILi3ELi4ELi3EEENS4_18smem_ptr_flag_bitsILi16EEENSR_INS5_IJNSA_ILi8EEESF_EEENS5_IJSF_SB_EEEEEEEvNS4_8identityESY_S18_vS19_EENS_8epilogue10collective18CollectiveEpilogueINS1B_23Sm100TmaWarpSpecializedILi3ELi2ELi32ELb1ELb0EEEJSG_NS5_IJNSR_ISE_SB_EENSR_INSA_ILi32EEESB_EEEEESH_SI_SH_SI_NS1B_6fusion15FusionCallbacksIS1F_NS1K_13LinCombEltActINS1B_6thread4ReLuESH_fSH_fLNS_15FloatRoundStyleE2EEESG_S1J_JEEENS4_5SM1004TMEM4LOAD26SM100_TMEM_LOAD_32dp32b32xESY_NSZ_INS10_ILi2ELi4ELi3EEES13_NSR_INS5_IJS14_S1H_EEENS5_IJS1H_SB_EEEEEEENS4_39AutoVectorizingCopyWithAssumedAlignmentILi128EEENS4_14SM90_TMA_STOREES20_S22_S22_EEEvvEEEEvNT_6ParamsE,(.L_x_167 - _ZN7cutlass13device_kernelINS_4gemm6kernel13GemmUniversalIN4cute5tupleIJiiiiEEENS1_10collective13CollectiveMmaINS1_35MainloopSm100TmaUmmaWarpSpecializedILi8ELi2ELi4ENS5_IJNS4_1CILi1EEESB_SB_EEEEENS5_IJNSA_ILi128EEENSA_ILi64EEESF_EEENS_10bfloat16_tENS5_IJlSB_lEEESH_SI_NS4_8TiledMMAINS4_8MMA_AtomIJNS4_20SM100_MMA_F16BF16_SSISH_SH_fLi128ELi64ELNS4_4UMMA5MajorE0ELSN_0ELNSM_7ScaleInE0ELSO_0EEEEEENS4_6LayoutISC_NS5_IJNSA_ILi0EEESS_SS_EEEEENS5_IJNS4_10UnderscoreESV_SV_EEEEENS4_13SM90_TMA_LOADENS4_14ComposedLayoutINS4_7SwizzleILi3ELi4ELi3EEENS4_18smem_ptr_flag_bitsILi16EEENSR_INS5_IJNSA_ILi8EEESF_EEENS5_IJSF_SB_EEEEEEEvNS4_8identityESY_S18_vS19_EENS_8epilogue10collective18CollectiveEpilogueINS1B_23Sm100TmaWarpSpecializedILi3ELi2ELi32ELb1ELb0EEEJSG_NS5_IJNSR_ISE_SB_EENSR_INSA_ILi32EEESB_EEEEESH_SI_SH_SI_NS1B_6fusion15FusionCallbacksIS1F_NS1K_13LinCombEltActINS1B_6thread4ReLuESH_fSH_fLNS_15FloatRoundStyleE2EEESG_S1J_JEEENS4_5SM1004TMEM4LOAD26SM100_TMEM_LOAD_32dp32b32xESY_NSZ_INS10_ILi2ELi4ELi3EEES13_NSR_INS5_IJS14_S1H_EEENS5_IJS1H_SB_EEEEEEENS4_39AutoVectorizingCopyWithAssumedAlignmentILi128EEENS4_14SM90_TMA_STOREES20_S22_S22_EEEvvEEEEvNT_6ParamsE)
        .other          _ZN7cutlass13device_kernelINS_4gemm6kernel13GemmUniversalIN4cute5tupleIJiiiiEEENS1_10collective13CollectiveMmaINS1_35MainloopSm100TmaUmmaWarpSpecializedILi8ELi2ELi4ENS5_IJNS4_1CILi1EEESB_SB_EEEEENS5_IJNSA_ILi128EEENSA_ILi64EEESF_EEENS_10bfloat16_tENS5_IJlSB_lEEESH_SI_NS4_8TiledMMAINS4_8MMA_AtomIJNS4_20SM100_MMA_F16BF16_SSISH_SH_fLi128ELi64ELNS4_4UMMA5MajorE0ELSN_0ELNSM_7ScaleInE0ELSO_0EEEEEENS4_6LayoutISC_NS5_IJNSA_ILi0EEESS_SS_EEEEENS5_IJNS4_10UnderscoreESV_SV_EEEEENS4_13SM90_TMA_LOADENS4_14ComposedLayoutINS4_7SwizzleILi3ELi4ELi3EEENS4_18smem_ptr_flag_bitsILi16EEENSR_INS5_IJNSA_ILi8EEESF_EEENS5_IJSF_SB_EEEEEEEvNS4_8identityESY_S18_vS19_EENS_8epilogue10collective18CollectiveEpilogueINS1B_23Sm100TmaWarpSpecializedILi3ELi2ELi32ELb1ELb0EEEJSG_NS5_IJNSR_ISE_SB_EENSR_INSA_ILi32EEESB_EEEEESH_SI_SH_SI_NS1B_6fusion15FusionCallbacksIS1F_NS1K_13LinCombEltActINS1B_6thread4ReLuESH_fSH_fLNS_15FloatRoundStyleE2EEESG_S1J_JEEENS4_5SM1004TMEM4LOAD26SM100_TMEM_LOAD_32dp32b32xESY_NSZ_INS10_ILi2ELi4ELi3EEES13_NSR_INS5_IJS14_S1H_EEENS5_IJS1H_SB_EEEEEEENS4_39AutoVectorizingCopyWithAssumedAlignmentILi128EEENS4_14SM90_TMA_STOREES20_S22_S22_EEEvvEEEEvNT_6ParamsE,@"STO_CUDA_ENTRY STV_DEFAULT"
_ZN7cutlass13device_kernelINS_4gemm6kernel13GemmUniversalIN4cute5tupleIJiiiiEEENS1_10collective13CollectiveMmaINS1_35MainloopSm100TmaUmmaWarpSpecializedILi8ELi2ELi4ENS5_IJNS4_1CILi1EEESB_SB_EEEEENS5_IJNSA_ILi128EEENSA_ILi64EEESF_EEENS_10bfloat16_tENS5_IJlSB_lEEESH_SI_NS4_8TiledMMAINS4_8MMA_AtomIJNS4_20SM100_MMA_F16BF16_SSISH_SH_fLi128ELi64ELNS4_4UMMA5MajorE0ELSN_0ELNSM_7ScaleInE0ELSO_0EEEEEENS4_6LayoutISC_NS5_IJNSA_ILi0EEESS_SS_EEEEENS5_IJNS4_10UnderscoreESV_SV_EEEEENS4_13SM90_TMA_LOADENS4_14ComposedLayoutINS4_7SwizzleILi3ELi4ELi3EEENS4_18smem_ptr_flag_bitsILi16EEENSR_INS5_IJNSA_ILi8EEESF_EEENS5_IJSF_SB_EEEEEEEvNS4_8identityESY_S18_vS19_EENS_8epilogue10collective18CollectiveEpilogueINS1B_23Sm100TmaWarpSpecializedILi3ELi2ELi32ELb1ELb0EEEJSG_NS5_IJNSR_ISE_SB_EENSR_INSA_ILi32EEESB_EEEEESH_SI_SH_SI_NS1B_6fusion15FusionCallbacksIS1F_NS1K_13LinCombEltActINS1B_6thread4ReLuESH_fSH_fLNS_15FloatRoundStyleE2EEESG_S1J_JEEENS4_5SM1004TMEM4LOAD26SM100_TMEM_LOAD_32dp32b32xESY_NSZ_INS10_ILi2ELi4ELi3EEES13_NSR_INS5_IJS14_S1H_EEENS5_IJS1H_SB_EEEEEEENS4_39AutoVectorizingCopyWithAssumedAlignmentILi128EEENS4_14SM90_TMA_STOREES20_S22_S22_EEEvvEEEEvNT_6ParamsE:
[----:B------:R-:W1:Y:S01]  /*0000*/  LDC R1, c[0x0][0x37c] ;  /* 0x0000df00ff017b82 */ /* 0x000e620000000800 */
[----:B------:R-:W2:Y:S01]  /*0010*/  S2R R97, SR_TID.X ;  /* 0x0000000000617919 */ /* 0x000ea20000002100 */
[----:B------:R-:W3:Y:S01]  /*0020*/  LDCU.64 UR6, c[0x0][0x890] ;  /* 0x00011200ff0677ac */ /* 0x000ee20008000a00 */
[----:B------:R-:W-:Y:S02]  /*0030*/  PRMT R92, RZ, 0x7610, R92 ;  /* 0x00007610ff5c7816 */ /* 0x000fe4000000005c */
[----:B------:R-:W-:Y:S01]  /*0040*/  ELECT P5, URZ, PT ;  /* 0x0000000000ff782f */ /* 0x000fe200038a0000 */
[----:B------:R-:W4:Y:S01]  /*0050*/  LDCU.64 UR44, c[0x0][0x358] ;  /* 0x00006b00ff2c77ac */ /* 0x000f220008000a00 */
[----:B---3--:R-:W-:-:S04]  /*0060*/  UISETP.NE.U32.AND UP2, UPT, UR6, URZ, UPT ;  /* 0x000000ff0600728c */ /* 0x008fc8000bf45070 */
[----:B------:R-:W-:Y:S01]  /*0070*/  UISETP.NE.AND.EX UP2, UPT, UR7, URZ, UPT, UP2 ;  /* 0x000000ff0700728c */ /* 0x000fe2000bf45320 */
[----:B--2---:R-:W-:-:S05]  /*0080*/  SHF.R.U32.HI R96, RZ, 0x5, R97 ;  /* 0x00000005ff607819 */ /* 0x004fca0000011661 */
[----:B------:R-:W2:Y:S02]  /*0090*/  SHFL.IDX PT, R0, R96, RZ, 0x1f ;  /* 0x00001fff60007589 */ /* 0x000ea400000e0000 */
[----:B--2---:R-:W-:Y:S01]  /*00a0*/  R2UR UR8, R0 ;  /* 0x00000000000872ca */ /* 0x004fe200000e0000 */
[----:B-1--4-:R-:W-:Y:S05]  /*00b0*/  BRA.U UP2, `(.L_x_0) ;  /* 0x00000001022c7547 */ /* 0x012fea000b800000 */
[----:B------:R-:W1:Y:S02]  /*00c0*/  LDCU.64 UR4, c[0x0][0x888] ;  /* 0x00011100ff0477ac */ /* 0x000e640008000a00 */
[----:B-1----:R-:W-:-:S04]  /*00d0*/  UISETP.NE.U32.AND UP0, UPT, UR4, URZ, UPT ;  /* 0x000000ff0400728c */ /* 0x002fc8000bf05070 */
[----:B------:R-:W-:-:S09]  /*00e0*/  UISETP.NE.AND.EX UP0, UPT, UR5, URZ, UPT, UP0 ;  /* 0x000000ff0500728c */ /* 0x000fd2000bf05300 */
[----:B------:R-:W-:Y:S05]  /*00f0*/  BRA.U !UP0, `(.L_x_1) ;  /* 0x0000000108107547 */ /* 0x000fea000b800000 */
[----:B------:R-:W1:Y:S02]  /*0100*/  LDC.64 R2, c[0x0][0x888] ;  /* 0x00022200ff027b82 */ /* 0x000e640000000a00 */
[----:B-1----:R1:W5:Y:S01]  /*0110*/  LDG.E R49, desc[UR44][R2.64] ;  /* 0x0000002c02317981 */ /* 0x002362000c1e1900 */
[----:B------:R-:W-:Y:S01]  /*0120*/  HFMA2 R92, -RZ, RZ, 0, 5.9604644775390625e-08 ;  /* 0x00000001ff5c7431 */ /* 0x000fe200000001ff */
[----:B------:R-:W-:Y:S05]  /*0130*/  BRA `(.L_x_0) ;  /* 0x00000000000c7947 */ /* 0x000fea0003800000 */
.L_x_1:
[----:B------:R-:W1:Y:S01]  /*0140*/  LDCU UR4, c[0x0][0x880] ;  /* 0x00011000ff0477ac */ /* 0x000e620008000800 */
[----:B------:R-:W-:Y:S01]  /*0150*/  HFMA2 R92, -RZ, RZ, 0, 5.9604644775390625e-08 ;  /* 0x00000001ff5c7431 */ /* 0x000fe200000001ff */
[----:B-1----:R-:W-:-:S07]  /*0160*/  MOV R49, UR4 ;  /* 0x0000000400317c02 */ /* 0x002fce0008000f00 */
.L_x_0:
[----:B------:R-:W2:Y:S02]  /*0170*/  LDCU.64 UR4, c[0x0][0x8b0] ;  /* 0x00011600ff0477ac */ /* 0x000ea40008000a00 */
[----:B--2---:R-:W-:-:S04]  /*0180*/  UISETP.NE.U32.AND UP0, UPT, UR4, URZ, UPT ;  /* 0x000000ff0400728c */ /* 0x004fc8000bf05070 */
[----:B------:R-:W-:-:S09]  /*0190*/  UISETP.NE.AND.EX UP0, UPT, UR5, URZ, UPT, UP0 ;  /* 0x000000ff0500728c */ /* 0x000fd2000bf05300 */
[----:B------:R-:W-:Y:S05]  /*01a0*/  BRA.U UP0, `(.L_x_2) ;  /* 0x0000000100247547 */ /* 0x000fea000b800000 */
[----:B------:R-:W2:Y:S02]  /*01b0*/  LDCU.64 UR4, c[0x0][0x8a8] ;  /* 0x00011500ff0477ac */ /* 0x000ea40008000a00 */
[----:B--2---:R-:W-:-:S04]  /*01c0*/  UISETP.NE.U32.AND UP0, UPT, UR4, URZ, UPT ;  /* 0x000000ff0400728c */ /* 0x004fc8000bf05070 */
[----:B------:R-:W-:-:S09]  /*01d0*/  UISETP.NE.AND.EX UP0, UPT, UR5, URZ, UPT, UP0 ;  /* 0x000000ff0500728c */ /* 0x000fd2000bf05300 */
[----:B------:R-:W-:Y:S05]  /*01e0*/  BRA.U !UP0, `(.L_x_3) ;  /* 0x00000001080c7547 */ /* 0x000fea000b800000 */
[----:B-1----:R-:W1:Y:S02]  /*01f0*/  LDC.64 R2, c[0x0][0x8a8] ;  /* 0x00022a00ff027b82 */ /* 0x002e640000000a00 */
[----:B-1----:R2:W5:Y:S01]  /*0200*/  LDG.E R47, desc[UR44][R2.64] ;  /* 0x0000002c022f7981 */ /* 0x002562000c1e1900 */
[----:B------:R-:W-:Y:S05]  /*0210*/  BRA `(.L_x_2) ;  /* 0x0000000000087947 */ /* 0x000fea0003800000 */
.L_x_3:
[----:B------:R-:W2:Y:S02]  /*0220*/  LDCU UR4, c[0x0][0x8a0] ;  /* 0x00011400ff0477ac */ /* 0x000ea40008000800 */
[----:B--2---:R-:W-:Y:S02]  /*0230*/  MOV R47, UR4 ;  /* 0x00000004002f7c02 */ /* 0x004fe40008000f00 */
.L_x_2:
[----:B------:R-:W-:Y:S01]  /*0240*/  IMAD.U32 R0, RZ, RZ, UR8 ;  /* 0x00000008ff007e24 */ /* 0x000fe2000f8e00ff */
[----:B------:R-:W-:Y:S04]  /*0250*/  BSSY.RECONVERGENT B0, `(.L_x_4) ;  /* 0x000000c000007945 */ /* 0x000fe80003800200 */
[C---:B------:R-:W-:Y:S02]  /*0260*/  ISETP.NE.OR P1, PT, R0.reuse, 0x1, !P5 ;  /* 0x000000010000780c */ /* 0x040fe40006f25670 */
[----:B------:R-:W-:-:S11]  /*0270*/  ISETP.NE.OR P0, PT, R0, 0x3, !P5 ;  /* 0x000000030000780c */ /* 0x000fd60006f05670 */
[----:B------:R-:W-:Y:S05]  /*0280*/  @P1 BRA `(.L_x_5) ;  /* 0x0000000000201947 */ /* 0x000fea0003800000 */
[----:B------:R-:W3:Y:S02]  /*0290*/  LDCU.64 UR4, c[0x0][0x348] ;  /* 0x00006900ff0477ac */ /* 0x000ee40008000a00 */
[----:B---3--:R-:W-:Y:S02]  /*02a0*/  UIADD3 UR10, UP1, UPT, UR4, 0x80, URZ ;  /* 0x00000080040a7890 */ /* 0x008fe4000ff3e0ff */
[----:B------:R-:W-:Y:S02]  /*02b0*/  UIADD3 UR4, UP0, UPT, UR4, 0x180, URZ ;  /* 0x0000018004047890 */ /* 0x000fe4000ff1e0ff */
[----:B------:R-:W-:Y:S02]  /*02c0*/  UIADD3.X UR11, UPT, UPT, URZ, UR5, URZ, UP1, !UPT ;  /* 0x00000005ff0b7290 */ /* 0x000fe40008ffe4ff */
[----:B------:R-:W-:-:S07]  /*02d0*/  UIADD3.X UR5, UPT, UPT, URZ, UR5, URZ, UP0, !UPT ;  /* 0x00000005ff057290 */ /* 0x000fce00087fe4ff */
[----:B------:R3:W-:Y:S02]  /*02e0*/  UTMACCTL.PF [UR10] ;  /* 0x000000000a0079b9 */ /* 0x0007e40008040000 */
[----:B------:R3:W-:Y:S02]  /*02f0*/  UTMACCTL.PF [UR4] ;  /* 0x00000000040079b9 */ /* 0x0007e40008040000 */
[----:B---3--:R-:W-:Y:S01]  /*0300*/  NOP ;  /* 0x0000000000007918 */ /* 0x008fe20000000000 */
.L_x_5:
[----:B------:R-:W-:Y:S05]  /*0310*/  BSYNC.RECONVERGENT B0 ;  /* 0x0000000000007941 */ /* 0x000fea0003800200 */
.L_x_4:
[----:B------:R-:W-:Y:S04]  /*0320*/  BSSY.RECONVERGENT B0, `(.L_x_6) ;  /* 0x000000a000007945 */ /* 0x000fe80003800200 */
        /* <DEDUP_REMOVED lines=9> */
.L_x_7:
[----:B------:R-:W-:Y:S05]  /*03c0*/  BSYNC.RECONVERGENT B0 ;  /* 0x0000000000007941 */ /* 0x000fea0003800200 */
.L_x_6:
[----:B------:R-:W3:Y:S01]  /*03d0*/  LDCU.64 UR4, c[0x0][0x888] ;  /* 0x00011100ff0477ac */ /* 0x000ee20008000a00 */
[----:B------:R-:W-:Y:S02]  /*03e0*/  UISETP.EQ.U32.AND UP1, UPT, UR6, URZ, UPT ;  /* 0x000000ff0600728c */ /* 0x000fe4000bf22070 */
[----:B------:R-:W-:Y:S02]  /*03f0*/  UPLOP3.LUT UP3, UPT, UPT, UPT, UPT, 0x40, 0x4 ;  /* 0x000000000004789c */ /* 0x000fe40003f6e870 */
[----:B---3--:R-:W-:-:S04]  /*0400*/  UISETP.NE.U32.AND UP0, UPT, UR4, URZ, UPT ;  /* 0x000000ff0400728c */ /* 0x008fc8000bf05070 */
[----:B------:R-:W-:-:S04]  /*0410*/  UISETP.NE.AND.EX UP0, UPT, UR5, URZ, UPT, UP0 ;  /* 0x000000ff0500728c */ /* 0x000fc8000bf05300 */
[----:B------:R-:W-:-:S04]  /*0420*/  UISETP.EQ.OR.EX UP4, UPT, UR7, URZ, !UP0, UP1 ;  /* 0x000000ff0700728c */ /* 0x000fc8000c782710 */
[----:B------:R-:W-:-:S05]  /*0430*/  UP2UR UR51, UPR, URZ, 0x10 ;  /* 0x00000010ff337883 */ /* 0x000fca0008000000 */
[----:B------:R-:W-:Y:S07]  /*0440*/  BRA.U !UP4, `(.L_x_8) ;  /* 0x000000010c147547 */ /* 0x000fee000b800000 */
[----:B------:R-:W-:Y:S01]  /*0450*/  PLOP3.LUT P1, PT, PT, PT, UP2, 0x80, 0x8 ;  /* 0x000000000008781c */ /* 0x000fe20003f2f028 */
[----:B------:R-:W-:-:S12]  /*0460*/  UPLOP3.LUT UP3, UPT, UPT, UPT, UP0, 0x40, 0x4 ;  /* 0x000000000004789c */ /* 0x000fd80003f6e800 */
[----:B-----5:R-:W-:-:S13]  /*0470*/  @!P1 FSETP.EQ.AND P0, PT, R49, RZ, PT ;  /* 0x000000ff3100920b */ /* 0x020fda0003f02000 */
[----:B------:R-:W-:Y:S01]  /*0480*/  @!P1 VOTEU.ANY UP1, P0 ;  /* 0x0000000000ff9886 */ /* 0x000fe20000020100 */
[----:B------:R-:W-:-:S11]  /*0490*/  @!UP2 UPLOP3.LUT UP3, UPT, UPT, UPT, UP1, 0x80, 0x8 ;  /* 0x000000000008a89c */ /* 0x000fd60003f6f010 */
.L_x_8:
[----:B-12---:R-:W1:Y:S01]  /*04a0*/  SHFL.IDX PT, R2, R96, RZ, 0x1f ;  /* 0x00001fff60027589 */ /* 0x006e6200000e0000 */
[----:B------:R-:W-:-:S04]  /*04b0*/  UISETP.NE.AND UP1, UPT, UR8, 0x2, UPT ;  /* 0x000000020800788c */ /* 0x000fc8000bf25270 */
[----:B------:R-:W-:Y:S01]  /*04c0*/  USEL UR6, URZ, 0x1, UP1 ;  /* 0x00000001ff067887 */ /* 0x000fe20008800000 */
[----:B-1----:R-:W-:-:S13]  /*04d0*/  ISETP.NE.AND P0, PT, R2, RZ, PT ;  /* 0x000000ff0200720c */ /* 0x002fda0003f05270 */
[----:B------:R-:W-:Y:S05]  /*04e0*/  @P0 BRA `(.L_x_9) ;  /* 0x0000000000680947 */ /* 0x000fea0003800000 */
[----:B------:R-:W1:Y:S01]  /*04f0*/  S2UR UR5, SR_CgaCtaId ;  /* 0x00000000000579c3 */ /* 0x000e620000008800 */
[----:B------:R-:W-:Y:S01]  /*0500*/  UMOV UR7, 0x400 ;  /* 0x0000040000077882 */ /* 0x000fe20000000000 */
[----:B------:R-:W-:Y:S01]  /*0510*/  UMOV UR4, 0x1 ;  /* 0x0000000100047882 */ /* 0x000fe20000000000 */
[----:B------:R-:W-:Y:S01]  /*0520*/  ELECT P0, URZ, PT ;  /* 0x0000000000ff782f */ /* 0x000fe20003800000 */
[----:B------:R-:W-:-:S04]  /*0530*/  UIADD3 UR10, UPT, UPT, -UR4, 0x100000, URZ ;  /* 0x00100000040a7890 */ /* 0x000fc8000fffe1ff */
[----:B------:R-:W-:Y:S02]  /*0540*/  USHF.L.U32 UR11, UR10, 0xb, URZ ;  /* 0x0000000b0a0b7899 */ /* 0x000fe400080006ff */
[----:B------:R-:W-:Y:S02]  /*0550*/  USHF.L.U32 UR10, UR10, 0x1, URZ ;  /* 0x000000010a0a7899 */ /* 0x000fe400080006ff */
[----:B-1----:R-:W-:Y:S01]  /*0560*/  ULEA UR5, UR5, UR7, 0x18 ;  /* 0x0000000705057291 */ /* 0x002fe2000f8ec0ff */
[----:B------:R-:W1:Y:S11]  /*0570*/  FENCE.VIEW.ASYNC.S ;  /* 0x00000000000073c6 */ /* 0x000e760000000000 */
[----:B-1----:R1:W2:Y:S01]  /*0580*/  SYNCS.EXCH.64 URZ, [UR5], UR10 ;  /* 0x0000000a05ff75b2 */ /* 0x0022a20008000100 */
[----:B------:R1:W3:Y:S01]  /*0590*/  SYNCS.EXCH.64 URZ, [UR5+0x40], UR10 ;  /* 0x0000400a05ff75b2 */ /* 0x0002e20008000100 */
[----:B------:R1:W4:Y:S01]  /*05a0*/  SYNCS.EXCH.64 URZ, [UR5+0x8], UR10 ;  /* 0x0000080a05ff75b2 */ /* 0x0003220008000100 */
[----:B------:R1:W1:Y:S01]  /*05b0*/  SYNCS.EXCH.64 URZ, [UR5+0x48], UR10 ;  /* 0x0000480a05ff75b2 */ /* 0x0002620008000100 */
        /* <DEDUP_REMOVED lines=12> */
[----:B------:R-:W-:Y:S01]  /*0680*/  NOP ;  /* 0x0000000000007918 */ /* 0x000fe20000000000 */
.L_x_9:
[----:B------:R-:W2:Y:S01]  /*0690*/  SHFL.IDX PT, R2, R96, RZ, 0x1f ;  /* 0x00001fff60027589 */ /* 0x000ea200000e0000 */
[----:B------:R-:W-:Y:S01]  /*06a0*/  NOP ;  /* 0x0000000000007918 */ /* 0x000fe20000000000 */
[----:B--2---:R-:W-:-:S13]  /*06b0*/  ISETP.NE.AND P0, PT, R2, 0x1, PT ;  /* 0x000000010200780c */ /* 0x004fda0003f05270 */
[----:B------:R-:W-:Y:S05]  /*06c0*/  @P0 BRA `(.L_x_10) ;  /* 0x0000000000500947 */ /* 0x000fea0003800000 */
[----:B------:R-:W2:Y:S01]  /*06d0*/  S2UR UR7, SR_CgaCtaId ;  /* 0x00000000000779c3 */ /* 0x000ea20000008800 */
[----:B------:R-:W-:Y:S01]  /*06e0*/  UMOV UR9, 0x400 ;  /* 0x0000040000097882 */ /* 0x000fe20000000000 */
[----:B-1----:R-:W-:Y:S01]  /*06f0*/  UMOV UR5, 0x20 ;  /* 0x0000002000057882 */ /* 0x002fe20000000000 */
[----:B------:R-:W-:Y:S01]  /*0700*/  UMOV UR4, 0x80 ;  /* 0x0000008000047882 */ /* 0x000fe20000000000 */
[----:B------:R-:W-:-:S04]  /*0710*/  UIADD3 UR10, UPT, UPT, -UR5, 0x100000, URZ ;  /* 0x00100000050a7890 */ /* 0x000fc8000fffe1ff */
[----:B------:R-:W-:Y:S02]  /*0720*/  USHF.L.U32 UR11, UR10, 0xb, URZ ;  /* 0x0000000b0a0b7899 */ /* 0x000fe400080006ff */
[----:B------:R-:W-:Y:S02]  /*0730*/  USHF.L.U32 UR10, UR10, 0x1, URZ ;  /* 0x000000010a0a7899 */ /* 0x000fe400080006ff */
[----:B------:R-:W-:-:S04]  /*0740*/  UIADD3 UR4, UPT, UPT, -UR4, 0x100000, URZ ;  /* 0x0010000004047890 */ /* 0x000fc8000fffe1ff */
[----:B------:R-:W-:Y:S02]  /*0750*/  USHF.L.U32 UR5, UR4, 0xb, URZ ;  /* 0x0000000b04057899 */ /* 0x000fe400080006ff */
[----:B------:R-:W-:Y:S01]  /*0760*/  USHF.L.U32 UR4, UR4, 0x1, URZ ;  /* 0x0000000104047899 */ /* 0x000fe200080006ff */
[----:B------:R-:W-:Y:S01]  /*0770*/  ELECT P0, URZ, PT ;  /* 0x0000000000ff782f */ /* 0x000fe20003800000 */
[----:B--2---:R-:W-:Y:S01]  /*0780*/  ULEA UR7, UR7, UR9, 0x18 ;  /* 0x0000000907077291 */ /* 0x004fe2000f8ec0ff */
[----:B------:R-:W1:Y:S11]  /*0790*/  FENCE.VIEW.ASYNC.S ;  /* 0x00000000000073c6 */ /* 0x000e760000000000 */
[----:B-1----:R2:W1:Y:S01]  /*07a0*/  SYNCS.EXCH.64 URZ, [UR7+0x80], UR10 ;  /* 0x0000800a07ff75b2 */ /* 0x0024620008000100 */
[----:B------:R2:W1:Y:S01]  /*07b0*/  SYNCS.EXCH.64 URZ, [UR7+0x98], UR4 ;  /* 0x0000980407ff75b2 */ /* 0x0004620008000100 */
[----:B------:R2:W1:Y:S01]  /*07c0*/  SYNCS.EXCH.64 URZ, [UR7+0x88], UR10 ;  /* 0x0000880a07ff75b2 */ /* 0x0004620008000100 */
[----:B------:R2:W1:Y:S01]  /*07d0*/  SYNCS.EXCH.64 URZ, [UR7+0xa0], UR4 ;  /* 0x0000a00407ff75b2 */ /* 0x0004620008000100 */
[----:B------:R2:W1:Y:S01]  /*07e0*/  SYNCS.EXCH.64 URZ, [UR7+0x90], UR10 ;  /* 0x0000900a07ff75b2 */ /* 0x0004620008000100 */
[----:B------:R2:W1:Y:S02]  /*07f0*/  SYNCS.EXCH.64 URZ, [UR7+0xa8], UR4 ;  /* 0x0000a80407ff75b2 */ /* 0x0004640008000100 */
[----:B--2---:R-:W-:Y:S01]  /*0800*/  NOP ;  /* 0x0000000000007918 */ /* 0x004fe20000000000 */
.L_x_10:
[----:B------:R-:W2:Y:S01]  /*0810*/  SHFL.IDX PT, R2, R96, RZ, 0x1f ;  /* 0x00001fff60027589 */ /* 0x000ea200000e0000 */
[----:B------:R-:W-:Y:S01]  /*0820*/  NOP ;  /* 0x0000000000007918 */ /* 0x000fe20000000000 */
[----:B--2---:R-:W-:-:S13]  /*0830*/  ISETP.NE.AND P0, PT, R2, 0x3, PT ;  /* 0x000000030200780c */ /* 0x004fda0003f05270 */
[----:B------:R-:W-:Y:S05]  /*0840*/  @P0 BRA `(.L_x_11) ;  /* 0x0000000000300947 */ /* 0x000fea0003800000 */
[----:B-1----:R-:W1:Y:S01]  /*0850*/  S2UR UR5, SR_CgaCtaId ;  /* 0x00000000000579c3 */ /* 0x002e620000008800 */
        /* <DEDUP_REMOVED lines=8> */
[----:B-1----:R2:W1:Y:S01]  /*08e0*/  SYNCS.EXCH.64 URZ, [UR5+0xb0], UR10 ;  /* 0x0000b00a05ff75b2 */ /* 0x0024620008000100 */
[----:B------:R2:W1:Y:S02]  /*08f0*/  SYNCS.EXCH.64 URZ, [UR5+0xb8], UR10 ;  /* 0x0000b80a05ff75b2 */ /* 0x0004640008000100 */
[----:B--2---:R-:W-:Y:S01]  /*0900*/  NOP ;  /* 0x0000000000007918 */ /* 0x004fe20000000000 */
.L_x_11:
[----:B------:R-:W2:Y:S01]  /*0910*/  SHFL.IDX PT, R2, R96, RZ, 0x1f ;  /* 0x00001fff60027589 */ /* 0x000ea200000e0000 */
[----:B------:R-:W-:Y:S01]  /*0920*/  NOP ;  /* 0x0000000000007918 */ /* 0x000fe20000000000 */
[----:B--2---:R-:W-:-:S13]  /*0930*/  ISETP.NE.AND P0, PT, R2, 0x4, PT ;  /* 0x000000040200780c */ /* 0x004fda0003f05270 */
[----:B------:R-:W-:Y:S05]  /*0940*/  @P0 BRA `(.L_x_12) ;  /* 0x00000000004c0947 */ /* 0x000fea0003800000 */
[----:B-1----:R-:W1:Y:S01]  /*0950*/  S2UR UR5, SR_CgaCtaId ;  /* 0x00000000000579c3 */ /* 0x002e620000008800 */
[----:B------:R-:W-:Y:S01]  /*0960*/  UMOV UR9, 0xe0 ;  /* 0x000000e000097882 */ /* 0x000fe20000000000 */
[----:B------:R-:W-:Y:S01]  /*0970*/  UMOV UR7, 0x400 ;  /* 0x0000040000077882 */ /* 0x000fe20000000000 */
[----:B------:R-:W-:Y:S01]  /*0980*/  USEL UR9, UR9, 0x100, UP3 ;  /* 0x0000010009097887 */ /* 0x000fe20009800000 */
[----:B------:R-:W-:Y:S01]  /*0990*/  UMOV UR4, 0x1 ;  /* 0x0000000100047882 */ /* 0x000fe20000000000 */
[----:B------:R-:W-:Y:S01]  /*09a0*/  ELECT P0, URZ, PT ;  /* 0x0000000000ff782f */ /* 0x000fe20003800000 */
[----:B------:R-:W-:-:S04]  /*09b0*/  UIADD3 UR10, UPT, UPT, -UR4, 0x100000, URZ ;  /* 0x00100000040a7890 */ /* 0x000fc8000fffe1ff */
[----:B------:R-:W-:Y:S02]  /*09c0*/  USHF.L.U32 UR11, UR10, 0xb, URZ ;  /* 0x0000000b0a0b7899 */ /* 0x000fe400080006ff */
[----:B------:R-:W-:Y:S02]  /*09d0*/  USHF.L.U32 UR10, UR10, 0x1, URZ ;  /* 0x000000010a0a7899 */ /* 0x000fe400080006ff */
[----:B------:R-:W-:-:S04]  /*09e0*/  UIADD3 UR12, UPT, UPT, -UR9, 0x100000, URZ ;  /* 0x00100000090c7890 */ /* 0x000fc8000fffe1ff */
[----:B------:R-:W-:Y:S02]  /*09f0*/  USHF.L.U32 UR13, UR12, 0xb, URZ ;  /* 0x0000000b0c0d7899 */ /* 0x000fe400080006ff */
[----:B------:R-:W-:Y:S02]  /*0a00*/  USHF.L.U32 UR12, UR12, 0x1, URZ ;  /* 0x000000010c0c7899 */ /* 0x000fe400080006ff */
[----:B-1----:R-:W-:Y:S01]  /*0a10*/  ULEA UR5, UR5, UR7, 0x18 ;  /* 0x0000000705057291 */ /* 0x002fe2000f8ec0ff */
[----:B------:R-:W1:Y:S11]  /*0a20*/  FENCE.VIEW.ASYNC.S ;  /* 0x00000000000073c6 */ /* 0x000e760000000000 */
[----:B-1----:R2:W1:Y:S01]  /*0a30*/  SYNCS.EXCH.64 URZ, [UR5+0xc0], UR10 ;  /* 0x0000c00a05ff75b2 */ /* 0x0024620008000100 */
[----:B------:R2:W1:Y:S01]  /*0a40*/  SYNCS.EXCH.64 URZ, [UR5+0xd0], UR12 ;  /* 0x0000d00c05ff75b2 */ /* 0x0004620008000100 */
[----:B------:R2:W1:Y:S01]  /*0a50*/  SYNCS.EXCH.64 URZ, [UR5+0xc8], UR10 ;  /* 0x0000c80a05ff75b2 */ /* 0x0004620008000100 */
[----:B------:R2:W1:Y:S02]  /*0a60*/  SYNCS.EXCH.64 URZ, [UR5+0xd8], UR12 ;  /* 0x0000d80c05ff75b2 */ /* 0x0004640008000100 */
[----:B--2---:R-:W-:Y:S01]  /*0a70*/  NOP ;  /* 0x0000000000007918 */ /* 0x004fe20000000000 */
.L_x_12:
        /* <DEDUP_REMOVED lines=22> */
[----:B------:R2:W1:Y:S01]  /*0be0*/  SYNCS.EXCH.64 URZ, [UR7+0x110], UR4 ;  /* 0x0001100407ff75b2 */ /* 0x0004620008000100 */
[----:B------:R2:W1:Y:S01]  /*0bf0*/  SYNCS.EXCH.64 URZ, [UR7+0xf8], UR10 ;  /* 0x0000f80a07ff75b2 */ /* 0x0004620008000100 */
[----:B------:R2:W1:Y:S02]  /*0c00*/  SYNCS.EXCH.64 URZ, [UR7+0x118], UR4 ;  /* 0x0001180407ff75b2 */ /* 0x0004640008000100 */
[----:B--2---:R-:W-:Y:S01]  /*0c10*/  NOP ;  /* 0x0000000000007918 */ /* 0x004fe20000000000 */
.L_x_13:
        /* <DEDUP_REMOVED lines=18> */
.L_x_14:
[----:B-1----:R-:W1:Y:S01]  /*0d40*/  S2UR UR5, SR_CTAID.X ;  /* 0x00000000000579c3 */ /* 0x002e620000002500 */
[----:B------:R-:W-:-:S05]  /*0d50*/  CS2R.32 R91, SR_CgaSize ;  /* 0x00000000005b7805 */ /* 0x000fca0000008a00 */
[----:B------:R-:W-:-:S05]  /*0d60*/  IMAD R91, R91, -0xa0, RZ ;  /* 0xffffff605b5b7824 */ /* 0x000fca00078e02ff */
[----:B------:R-:W-:-:S14]  /*0d70*/  R2UR UR9, R91 ;  /* 0x000000005b0972ca */ /* 0x000fdc00000e0000 */
[----:B------:R-:W2:Y:S01]  /*0d80*/  LDCU UR9, c[0x0][UR9+0x2b0] ;  /* 0x00005600090977ac */ /* 0x000ea20008000800 */
[----:B------:R-:W-:Y:S01]  /*0d90*/  NOP ;  /* 0x0000000000007918 */ /* 0x000fe20000000000 */
[----:B------:R-:W-:-:S05]  /*0da0*/  CS2R.32 R91, SR_CgaSize ;  /* 0x00000000005b7805 */ /* 0x000fca0000008a00 */
[----:B------:R-:W-:-:S05]  /*0db0*/  IMAD R91, R91, -0xa0, RZ ;  /* 0xffffff605b5b7824 */ /* 0x000fca00078e02ff */
[----:B------:R-:W-:-:S14]  /*0dc0*/  R2UR UR7, R91 ;  /* 0x000000005b0772ca */ /* 0x000fdc00000e0000 */
[----:B------:R-:W3:Y:S01]  /*0dd0*/  LDCU UR7, c[0x0][UR7+0x2b4] ;  /* 0x00005680070777ac */ /* 0x000ee20008000800 */
[----:B------:R-:W4:Y:S08]  /*0de0*/  S2UR UR4, SR_CTAID.Y ;  /* 0x00000000000479c3 */ /* 0x000f300000002600 */
[----:B------:R-:W3:Y:S01]  /*0df0*/  LDC R10, c[0x0][0xb24] ;  /* 0x0002c900ff0a7b82 */ /* 0x000ee20000000800 */
[----:B-1----:R-:W-:-:S02]  /*0e00*/  I2FP.F32.U32 R91, UR5 ;  /* 0x00000005005b7c45 */ /* 0x002fc40008201000 */
[----:B------:R-:W-:-:S05]  /*0e10*/  CS2R.32 R3, SR_CgaSize ;  /* 0x0000000000037805 */ /* 0x000fca0000008a00 */
[----:B------:R-:W-:-:S06]  /*0e20*/  IMAD R3, R3, -0xa0, RZ ;  /* 0xffffff6003037824 */ /* 0x000fcc00078e02ff */
[----:B------:R-:W1:Y:S01]  /*0e30*/  LDC R3, c[0x0][R3+0x2a0] ;  /* 0x0000a80003037b82 */ /* 0x000e620000000800 */
[----:B------:R-:W-:Y:S01]  /*0e40*/  MOV R15, UR5 ;  /* 0x00000005000f7c02 */ /* 0x000fe20008000f00 */
[----:B--2---:R-:W-:Y:S01]  /*0e50*/  FMUL R91, R91, UR9 ;  /* 0x000000095b5b7c20 */ /* 0x004fe20008400000 */
[----:B----4-:R-:W-:Y:S02]  /*0e60*/  I2FP.F32.U32 R90, UR4 ;  /* 0x00000004005a7c45 */ /* 0x010fe40008201000 */
[----:B------:R-:W-:-:S05]  /*0e70*/  CS2R.32 R2, SR_CgaSize ;  /* 0x0000000000027805 */ /* 0x000fca0000008a00 */
[----:B------:R-:W-:-:S06]  /*0e80*/  IMAD R2, R2, -0xa0, RZ ;  /* 0xffffff6002027824 */ /* 0x000fcc00078e02ff */
[----:B------:R-:W2:Y:S01]  /*0e90*/  LDC R2, c[0x0][R2+0x2a4] ;  /* 0x0000a90002027b82 */ /* 0x000ea20000000800 */
[----:B------:R-:W-:Y:S01]  /*0ea0*/  MOV R14, UR4 ;  /* 0x00000004000e7c02 */ /* 0x000fe20008000f00 */
[----:B------:R-:W4:Y:S01]  /*0eb0*/  F2I.U32.TRUNC.NTZ R91, R91 ;  /* 0x0000005b005b7305 */ /* 0x000f22000020f000 */
[----:B---3--:R-:W-:-:S05]  /*0ec0*/  FMUL R90, R90, UR7 ;  /* 0x000000075a5a7c20 */ /* 0x008fca0008400000 */
[----:B------:R-:W-:Y:S01]  /*0ed0*/  BAR.SYNC.DEFER_BLOCKING 0x0 ;  /* 0x0000000000007b1d */ /* 0x000fe20000010000 */
[----:B------:R-:W-:-:S05]  /*0ee0*/  ISETP.GE.AND P0, PT, R10, 0x1, PT ;  /* 0x000000010a00780c */ /* 0x000fca0003f06270 */
[----:B------:R-:W3:Y:S02]  /*0ef0*/  F2I.U32.TRUNC.NTZ R90, R90 ;  /* 0x0000005a005a7305 */ /* 0x000ee4000020f000 */
[----:B------:R-:W2:Y:S01]  /*0f00*/  S2UR UR36, SR_CTAID.Z ;  /* 0x00000000002479c3 */ /* 0x000ea20000002700 */
[----:B----4-:R-:W-:-:S05]  /*0f10*/  IADD3 R91, PT, PT, -R91, RZ, RZ ;  /* 0x000000ff5b5b7210 */ /* 0x010fca0007ffe1ff */
[----:B-1----:R-:W-:Y:S01]  /*0f20*/  IMAD R91, R3, R91, UR5 ;  /* 0x00000005035b7e24 */ /* 0x002fe2000f8e025b */
[----:B---3--:R-:W-:-:S05]  /*0f30*/  IADD3 R90, PT, PT, -R90, RZ, RZ ;  /* 0x000000ff5a5a7210 */ /* 0x008fca0007ffe1ff */
[----:B--2---:R-:W-:Y:S01]  /*0f40*/  IMAD R90, R2, R90, UR4 ;  /* 0x00000004025a7e24 */ /* 0x004fe2000f8e025a */
[----:B------:R-:W-:Y:S06]  /*0f50*/  @!P0 BRA `(.L_x_15) ;  /* 0x0000000000b88947 */ /* 0x000fec0003800000 */
[----:B------:R-:W1:Y:S01]  /*0f60*/  LDC.64 R4, c[0x0][0xb18] ;  /* 0x0002c600ff047b82 */ /* 0x000e620000000a00 */
[----:B------:R-:W-:-:S07]  /*0f70*/  ISETP.NE.AND P0, PT, R10, 0x1, PT ;  /* 0x000000010a00780c */ /* 0x000fce0003f05270 */
[----:B------:R-:W2:Y:S08]  /*0f80*/  LDC R9, c[0x0][0xb0c] ;  /* 0x0002c300ff097b82 */ /* 0x000eb00000000800 */
[----:B------:R-:W3:Y:S08]  /*0f90*/  LDC R12, c[0x0][0x370] ;  /* 0x0000dc00ff0c7b82 */ /* 0x000ef00000000800 */
[----:B------:R-:W4:Y:S01]  /*0fa0*/  LDC R11, c[0x0][0x374] ;  /* 0x0000dd00ff0b7b82 */ /* 0x000f220000000800 */
[----:B-1----:R-:W-:-:S07]  /*0fb0*/  ISETP.NE.AND P1, PT, R4, 0x1, PT ;  /* 0x000000010400780c */ /* 0x002fce0003f25270 */
[----:B------:R-:W3:Y:S01]  /*0fc0*/  LDC.64 R6, c[0x0][0xb10] ;  /* 0x0002c400ff067b82 */ /* 0x000ee20000000a00 */
[----:B--2---:R-:W-:-:S07]  /*0fd0*/  ISETP.NE.AND P2, PT, R9, 0x1, PT ;  /* 0x000000010900780c */ /* 0x004fce0003f45270 */
[----:B------:R-:W1:Y:S08]  /*0fe0*/  LDC R8, c[0x0][0xb20] ;  /* 0x0002c800ff087b82 */ /* 0x000e700000000800 */
[----:B------:R-:W2:Y:S01]  /*0ff0*/  LDC.64 R2, c[0x0][0xb28] ;  /* 0x0002ca00ff027b82 */ /* 0x000ea20000000a00 */
[----:B----4-:R-:W-:-:S04]  /*1000*/  IMAD.HI.U32 R13, R11, R5, RZ ;  /* 0x000000050b0d7227 */ /* 0x010fc800078e00ff */
[----:B------:R-:W-:-:S04]  /*1010*/  IMAD.HI.U32 R5, R14, R5, RZ ;  /* 0x000000050e057227 */ /* 0x000fc800078e00ff */
[----:B---3--:R-:W-:-:S05]  /*1020*/  IMAD.HI.U32 R16, R12, R6, RZ ;  /* 0x000000060c107227 */ /* 0x008fca00078e00ff */
[-C--:B------:R-:W-:Y:S01]  /*1030*/  @P2 SHF.R.U32.HI R12, RZ, R7.reuse, R16 ;  /* 0x00000007ff0c2219 */ /* 0x080fe20000011610 */
[----:B------:R-:W-:Y:S01]  /*1040*/  IMAD.HI.U32 R16, R15, R6, RZ ;  /* 0x000000060f107227 */ /* 0x000fe200078e00ff */
[-C--:B-1----:R-:W-:Y:S02]  /*1050*/  @P1 SHF.R.U32.HI R11, RZ, R8.reuse, R13 ;  /* 0x00000008ff0b1219 */ /* 0x082fe4000001160d */
[----:B------:R-:W-:Y:S02]  /*1060*/  SHF.R.U32.HI R5, RZ, R8, R5 ;  /* 0x00000008ff057219 */ /* 0x000fe40000011605 */
[----:B------:R-:W-:Y:S02]  /*1070*/  SHF.R.U32.HI R16, RZ, R7, R16 ;  /* 0x00000007ff107219 */ /* 0x000fe40000011610 */
[----:B------:R-:W-:Y:S01]  /*1080*/  SEL R5, R14, R5, !P1 ;  /* 0x000000050e057207 */ /* 0x000fe20004800000 */
[----:B--2---:R-:W-:Y:S01]  /*1090*/  IMAD.HI.U32 R13, R11, R2, RZ ;  /* 0x000000020b0d7227 */ /* 0x004fe200078e00ff */
[----:B------:R-:W-:-:S03]  /*10a0*/  SEL R16, R15, R16, !P2 ;  /* 0x000000100f107207 */ /* 0x000fc60005000000 */
[----:B------:R-:W-:Y:S01]  /*10b0*/  IMAD.HI.U32 R6, R12, R2, RZ ;  /* 0x000000020c067227 */ /* 0x000fe200078e00ff */
[----:B------:R-:W-:-:S04]  /*10c0*/  @P0 SHF.R.U32.HI R11, RZ, R3, R13 ;  /* 0x00000003ff0b0219 */ /* 0x000fc8000001160d */
[----:B------:R-:W-:Y:S01]  /*10d0*/  @P0 SHF.R.U32.HI R12, RZ, R3, R6 ;  /* 0x00000003ff0c0219 */ /* 0x000fe20000011606 */
[----:B------:R-:W-:-:S04]  /*10e0*/  IMAD R11, R11, R10, RZ ;  /* 0x0000000a0b0b7224 */ /* 0x000fc800078e02ff */
[----:B------:R-:W-:Y:S01]  /*10f0*/  IMAD R6, R12, R10, RZ ;  /* 0x0000000a0c067224 */ /* 0x000fe200078e02ff */
[----:B------:R-:W-:-:S04]  /*1100*/  ISETP.GE.AND P1, PT, R5, R11, PT ;  /* 0x0000000b0500720c */ /* 0x000fc80003f26270 */
[----:B------:R-:W-:Y:S01]  /*1110*/  ISETP.GE.OR P1, PT, R16, R6, P1 ;  /* 0x000000061000720c */ /* 0x000fe20000f26670 */
[----:B------:R-:W-:-:S05]  /*1120*/  IMAD.HI.U32 R6, R5, R2, RZ ;  /* 0x0000000205067227 */ /* 0x000fca00078e00ff */
[----:B------:R-:W-:-:S04]  /*1130*/  SHF.R.U32.HI R6, RZ, R3, R6 ;  /* 0x00000003ff067219 */ /* 0x000fc80000011606 */
[----:B------:R-:W-:-:S03]  /*1140*/  SEL R6, R5, R6, !P0 ;  /* 0x0000000605067207 */ /* 0x000fc60004000000 */
[----:B------:R-:W-:Y:S01]  /*1150*/  @!P1 IMAD.HI.U32 R7, R16, R2, RZ ;  /* 0x0000000210079227 */ /* 0x000fe200078e00ff */
[----:B------:R-:W-:-:S04]  /*1160*/  IADD3 R2, PT, PT, -R6, RZ, RZ ;  /* 0x000000ff06027210 */ /* 0x000fc80007ffe1ff */
[----:B------:R-:W-:Y:S01]  /*1170*/  @!P1 SHF.R.U32.HI R3, RZ, R3, R7 ;  /* 0x00000003ff039219 */ /* 0x000fe20000011607 */
[----:B------:R-:W-:Y:S01]  /*1180*/  IMAD R2, R10, R2, R5 ;  /* 0x000000020a027224 */ /* 0x000fe200078e0205 */
[----:B------:R-:W-:Y:S02]  /*1190*/  IADD3 R7, PT, PT, -R5, RZ, RZ ;  /* 0x000000ff05077210 */ /* 0x000fe40007ffe1ff */
[----:B------:R-:W-:-:S03]  /*11a0*/  @!P1 SEL R3, R16, R3, !P0 ;  /* 0x0000000310039207 */ /* 0x000fc60004000000 */
[----:B------:R-:W-:Y:S02]  /*11b0*/  IMAD R7, R4, R7, R14 ;  /* 0x0000000704077224 */ /* 0x000fe400078e020e */
[--C-:B------:R-:W-:Y:S02]  /*11c0*/  @!P1 IMAD.IADD R6, R6, 0x1, -R3.reuse ;  /* 0x0000000106069824 */ /* 0x100fe400078e0a03 */
[----:B------:R-:W-:Y:S01]  /*11d0*/  @!P1 IMAD R3, R2, R12, R3 ;  /* 0x0000000c02039224 */ /* 0x000fe200078e0203 */
[----:B------:R-:W-:Y:S01]  /*11e0*/  IADD3 R2, PT, PT, -R16, RZ, RZ ;  /* 0x000000ff10027210 */ /* 0x000fe20007ffe1ff */
[----:B------:R-:W-:Y:S02]  /*11f0*/  @!P1 IMAD R5, R6, R10, R16 ;  /* 0x0000000a06059224 */ /* 0x000fe400078e0210 */
[----:B------:R-:W-:Y:S02]  /*1200*/  @!P1 IMAD.MOV.U32 R16, RZ, RZ, R3 ;  /* 0x000000ffff109224 */ /* 0x000fe400078e0003 */
[----:B------:R-:W-:-:S02]  /*1210*/  IMAD R2, R9, R2, R15 ;  /* 0x0000000209027224 */ /* 0x000fc400078e020f */
[----:B------:R-:W-:Y:S02]  /*1220*/  IMAD R14, R5, R4, R7 ;  /* 0x00000004050e7224 */ /* 0x000fe400078e0207 */
[----:B------:R-:W-:Y:S02]  /*1230*/  IMAD R15, R16, R9, R2 ;  /* 0x00000009100f7224 */ /* 0x000fe400078e0202 */
.L_x_15:
[----:B------:R-:W1:Y:S01]  /*1240*/  LDCU UR4, c[0x0][0xb30] ;  /* 0x00016600ff0477ac */ /* 0x000e620008000800 */
[----:B------:R-:W2:Y:S08]  /*1250*/  S2UR UR37, SR_CgaCtaId ;  /* 0x00000000002579c3 */ /* 0x000eb00000008800 */
[----:B------:R-:W3:Y:S01]  /*1260*/  LDC R40, c[0x0][0xb24] ;  /* 0x0002c900ff287b82 */ /* 0x000ee20000000800 */
[----:B-1----:R-:W-:-:S09]  /*1270*/  UISETP.NE.AND UP1, UPT, UR4, 0x1, UPT ;  /* 0x000000010400788c */ /* 0x002fd2000bf25270 */
[----:B--2---:R-:W-:Y:S05]  /*1280*/  BRA.U UP1, `(.L_x_16) ;  /* 0x0000000101407547 */ /* 0x004fea000b800000 */
[----:B------:R-:W1:Y:S08]  /*1290*/  LDC.64 R4, c[0x0][0xb10] ;  /* 0x0002c400ff047b82 */ /* 0x000e700000000a00 */
[----:B------:R-:W2:Y:S08]  /*12a0*/  LDC.64 R2, c[0x0][0xb18] ;  /* 0x0002c600ff027b82 */ /* 0x000eb00000000a00 */
[----:B------:R-:W4:Y:S08]  /*12b0*/  LDC R6, c[0x0][0xb20] ;  /* 0x0002c800ff067b82 */ /* 0x000f300000000800 */
[----:B------:R-:W3:Y:S01]  /*12c0*/  LDC R7, c[0x0][0xb0c] ;  /* 0x0002c300ff077b82 */ /* 0x000ee20000000800 */
[----:B-1----:R-:W-:-:S05]  /*12d0*/  IMAD.HI.U32 R4, R15, R4, RZ ;  /* 0x000000040f047227 */ /* 0x002fca00078e00ff */
[----:B------:R-:W-:Y:S01]  /*12e0*/  SHF.R.U32.HI R4, RZ, R5, R4 ;  /* 0x00000005ff047219 */ /* 0x000fe20000011604 */
[----:B--2---:R-:W-:Y:S01]  /*12f0*/  IMAD.HI.U32 R3, R14, R3, RZ ;  /* 0x000000030e037227 */ /* 0x004fe200078e00ff */
[----:B------:R-:W-:-:S04]  /*1300*/  ISETP.NE.AND P0, PT, R2, 0x1, PT ;  /* 0x000000010200780c */ /* 0x000fc80003f05270 */
[----:B----4-:R-:W-:-:S04]  /*1310*/  SHF.R.U32.HI R3, RZ, R6, R3 ;  /* 0x00000006ff037219 */ /* 0x010fc80000011603 */
[----:B------:R-:W-:Y:S02]  /*1320*/  SEL R3, R14, R3, !P0 ;  /* 0x000000030e037207 */ /* 0x000fe40004000000 */
[----:B---3--:R-:W-:-:S04]  /*1330*/  ISETP.NE.AND P1, PT, R7, 0x1, PT ;  /* 0x000000010700780c */ /* 0x008fc80003f25270 */
[----:B------:R-:W-:-:S05]  /*1340*/  SEL R4, R15, R4, !P1 ;  /* 0x000000040f047207 */ /* 0x000fca0004800000 */
[----:B------:R-:W-:Y:S02]  /*1350*/  IMAD.IADD R5, R3, 0x1, -R4 ;  /* 0x0000000103057824 */ /* 0x000fe400078e0a04 */
[----:B------:R-:W-:Y:S02]  /*1360*/  IMAD.IADD R3, R4, 0x1, -R3 ;  /* 0x0000000104037824 */ /* 0x000fe400078e0a03 */
[----:B------:R-:W-:Y:S02]  /*1370*/  IMAD R15, R5, R7, R15 ;  /* 0x00000007050f7224 */ /* 0x000fe400078e020f */
[----:B------:R-:W-:-:S07]  /*1380*/  IMAD R14, R3, R2, R14 ;  /* 0x00000002030e7224 */ /* 0x000fce00078e020e */
.L_x_16:
[----:B------:R-:W-:Y:S01]  /*1390*/  BAR.SYNC.DEFER_BLOCKING 0x0 ;  /* 0x0000000000007b1d */ /* 0x000fe20000010000 */
[----:B------:R-:W-:Y:S01]  /*13a0*/  UISETP.NE.AND UP1, UPT, UR8, 0x2, UPT ;  /* 0x000000020800788c */ /* 0x000fe2000bf25270 */
[----:B------:R-:W-:Y:S02]  /*13b0*/  ISETP.NE.OR P5, PT, R0, 0x2, !P5 ;  /* 0x000000020000780c */ /* 0x000fe40006fa5670 */
[----:B------:R-:W-:-:S06]  /*13c0*/  LOP3.LUT R2, R97, 0x1f, RZ, 0xc0, !PT ;  /* 0x0000001f61027812 */ /* 0x000fcc00078ec0ff */
[----:B------:R-:W-:Y:S05]  /*13d0*/  BRA.U UP1, `(.L_x_17) ;  /* 0x0000001101e87547 */ /* 0x000fea000b800000 */
[----:B------:R-:W1:Y:S01]  /*13e0*/  LDCU UR13, c[0x0][0x38c] ;  /* 0x00007180ff0d77ac */ /* 0x000e620008000800 */
[----:B------:R-:W2:Y:S01]  /*13f0*/  LDC R8, c[0x0][0x370] ;  /* 0x0000dc00ff087b82 */ /* 0x000ea20000000800 */
[----:B------:R-:W-:Y:S01]  /*1400*/  HFMA2 R16, -RZ, RZ, 0, 0 ;  /* 0x00000000ff107431 */ /* 0x000fe200000001ff */
[----:B------:R-:W-:Y:S01]  /*1410*/  ISETP.EQ.OR P4, PT, R2, RZ, P5 ;  /* 0x000000ff0200720c */ /* 0x000fe20002f82670 */
[----:B------:R-:W-:Y:S01]  /*1420*/  IMAD.MOV.U32 R17, RZ, RZ, 0x1 ;  /* 0x00000001ff117424 */ /* 0x000fe200078e00ff */
[----:B------:R-:W-:Y:S01]  /*1430*/  CS2R R12, SRZ ;  /* 0x00000000000c7805 */ /* 0x000fe2000001ff00 */
[----:B------:R-:W-:Y:S01]  /*1440*/  IMAD.MOV.U32 R11, RZ, RZ, 0x1 ;  /* 0x00000001ff0b7424 */ /* 0x000fe200078e00ff */
[----:B------:R-:W4:Y:S02]  /*1450*/  LDCU.64 UR22, c[0x0][0x348] ;  /* 0x00006900ff1677ac */ /* 0x000f240008000a00 */
[----:B------:R-:W2:Y:S01]  /*1460*/  LDC R0, c[0x0][0x374] ;  /* 0x0000dd00ff007b82 */ /* 0x000ea20000000800 */
[----:B------:R-:W-:Y:S01]  /*1470*/  UMOV UR6, URZ ;  /* 0x000000ff00067c82 */ /* 0x000fe20008000000 */
[----:B-1----:R-:W-:-:S04]  /*1480*/  UIADD3 UR5, UPT, UPT, UR13, 0x3f, URZ ;  /* 0x0000003f0d057890 */ /* 0x002fc8000fffe0ff */
[----:B------:R-:W-:-:S04]  /*1490*/  USHF.R.S32.HI UR4, URZ, 0x1f, UR5 ;  /* 0x0000001fff047899 */ /* 0x000fc80008011405 */
[----:B------:R-:W-:-:S04]  /*14a0*/  ULEA.HI UR4, UR4, UR5, URZ, 0x6 ;  /* 0x0000000504047291 */ /* 0x000fc8000f8f30ff */
[----:B------:R-:W-:Y:S02]  /*14b0*/  USHF.R.S32.HI UR15, URZ, 0x6, UR4 ;  /* 0x00000006ff0f7899 */ /* 0x000fe40008011404 */
[----:B------:R-:W-:Y:S02]  /*14c0*/  UIADD3 UR4, UPT, UPT, UR13, -0x1, URZ ;  /* 0xffffffff0d047890 */ /* 0x000fe4000fffe0ff */
[----:B------:R-:W-:Y:S02]  /*14d0*/  UISETP.LT.U32.AND UP0, UPT, UR15, 0x8, UPT ;  /* 0x000000080f00788c */ /* 0x000fe4000bf01070 */
[----:B------:R-:W-:Y:S02]  /*14e0*/  UISETP.GE.U32.AND UP1, UPT, UR4, -0x7f, UPT ;  /* 0xffffff810400788c */ /* 0x000fe4000bf26070 */
[----:B------:R-:W-:Y:S02]  /*14f0*/  USEL UR14, UR15, 0x8, UP0 ;  /* 0x000000080f0e7887 */ /* 0x000fe40008000000 */
[----:B------:R-:W-:-:S02]  /*1500*/  UIADD3 UR13, UPT, UPT, UR13, 0x7e, URZ ;  /* 0x0000007e0d0d7890 */ /* 0x000fc4000fffe0ff */
[----:B------:R-:W-:Y:S02]  /*1510*/  UIADD3 UR5, UPT, UPT, UR14, -0x1, URZ ;  /* 0xffffffff0e057890 */ /* 0x000fe4000fffe0ff */
[----:B------:R-:W-:-:S03]  /*1520*/  UIADD3 UR7, UPT, UPT, UR15, -UR14, URZ ;  /* 0x8000000e0f077290 */ /* 0x000fc6000fffe0ff */
[----:B------:R-:W-:-:S04]  /*1530*/  @UP1 UIADD3 UR5, UPT, UPT, UR14, URZ, URZ ;  /* 0x000000ff0e051290 */ /* 0x000fc8000fffe0ff */
[----:B----4-:R-:W-:-:S12]  /*1540*/  UIADD3 UR5, UPT, UPT, UR5, 0x1, URZ ;  /* 0x0000000105057890 */ /* 0x010fd8000fffe0ff */
.L_x_35:
[----:B------:R-:W-:Y:S01]  /*1550*/  UISETP.NE.AND UP0, UPT, UR37, URZ, UPT ;  /* 0x000000ff2500728c */ /* 0x000fe2000bf05270 */
[----:B------:R-:W1:Y:S08]  /*1560*/  S2UR UR37, SR_CgaCtaId ;  /* 0x00000000002579c3 */ /* 0x000e700000008800 */
[----:B------:R-:W-:Y:S05]  /*1570*/  BRA.U UP0, `(.L_x_18) ;  /* 0x0000000100347547 */ /* 0x000fea000b800000 */
[----:B------:R-:W4:Y:S01]  /*1580*/  S2R R2, SR_CgaCtaId ;  /* 0x0000000000027919 */ /* 0x000f220000008800 */
[----:B------:R-:W-:-:S04]  /*1590*/  MOV R3, 0x400 ;  /* 0x0000040000037802 */ /* 0x000fc80000000f00 */
[----:B----4-:R-:W-:Y:S02]  /*15a0*/  LEA R2, R2, R3, 0x18 ;  /* 0x0000000302027211 */ /* 0x010fe400078ec0ff */
[----:B------:R-:W-:-:S03]  /*15b0*/  SHF.L.U32 R3, R11, 0x1f, RZ ;  /* 0x0000001f0b037819 */ /* 0x000fc600000006ff */
[----:B------:R-:W-:-:S04]  /*15c0*/  IMAD R2, R12, 0x8, R2 ;  /* 0x000000080c027824 */ /* 0x000fc800078e0202 */
[----:B------:R-:W4:Y:S02]  /*15d0*/  SYNCS.PHASECHK.TRANS64.TRYWAIT P0, [R2+URZ+0x130], R3 ;  /* 0x00013003020075a7 */ /* 0x000f2400080011ff */
[----:B----4-:R-:W-:Y:S05]  /*15e0*/  @!P0 BRA `(.L_x_19) ;  /* 0x0000006000588947 */ /* 0x010fea0003800000 */
.L_x_120:
[----:B------:R-:W-:Y:S01]  /*15f0*/  VIADD R12, R12, 0x1 ;  /* 0x000000010c0c7836 */ /* 0x000fe20000000000 */
[----:B------:R4:W-:Y:S04]  /*1600*/  SYNCS.ARRIVE.TRANS64.A1T0 RZ, [R2+URZ+0x120], RZ ;  /* 0x000120ff02ff79a7 */ /* 0x0009e800081000ff */
[----:B------:R-:W-:-:S04]  /*1610*/  ISETP.NE.AND P0, PT, R12, 0x2, PT ;  /* 0x000000020c00780c */ /* 0x000fc80003f05270 */
[----:B------:R-:W-:Y:S02]  /*1620*/  SEL R12, R12, RZ, P0 ;  /* 0x000000ff0c0c7207 */ /* 0x000fe40000000000 */
[----:B----4-:R-:W-:-:S04]  /*1630*/  SEL R2, RZ, 0x1, P0 ;  /* 0x00000001ff027807 */ /* 0x010fc80000000000 */
[----:B------:R-:W-:-:S07]  /*1640*/  LOP3.LUT R11, R11, R2, RZ, 0x3c, !PT ;  /* 0x000000020b0b7212 */ /* 0x000fce00078e3cff */
.L_x_18:
[----:B------:R-:W-:Y:S01]  /*1650*/  UMOV UR4, 0x400 ;  /* 0x0000040000047882 */ /* 0x000fe20000000000 */
[----:B------:R-:W-:Y:S01]  /*1660*/  SHF.L.U32 R2, R17, 0x1f, RZ ;  /* 0x0000001f11027819 */ /* 0x000fe200000006ff */
[----:B-1----:R-:W-:Y:S01]  /*1670*/  ULEA UR4, UR37, UR4, 0x18 ;  /* 0x0000000425047291 */ /* 0x002fe2000f8ec0ff */
[----:B------:R-:W-:Y:S01]  /*1680*/  R2UR UR35, R15 ;  /* 0x000000000f2372ca */ /* 0x000fe200000e0000 */
[----:B------:R-:W-:Y:S01]  /*1690*/  UISETP.GE.U32.AND UP0, UPT, UR13, 0x7f, UPT ;  /* 0x0000007f0d00788c */ /* 0x000fe2000bf06070 */
[----:B------:R-:W-:Y:S01]  /*16a0*/  R2UR UR11, R14 ;  /* 0x000000000e0b72ca */ /* 0x000fe200000e0000 */
[----:B------:R-:W-:Y:S01]  /*16b0*/  ULEA UR8, UR6, UR4, 0x3 ;  /* 0x0000000406087291 */ /* 0x000fe2000f8e18ff */
[----:B------:R-:W-:-:S08]  /*16c0*/  UMOV UR24, URZ ;  /* 0x000000ff00187c82 */ /* 0x000fd00008000000 */
[----:B------:R1:W4:Y:S01]  /*16d0*/  SYNCS.PHASECHK.TRANS64.TRYWAIT P0, [UR8+0x40], R2 ;  /* 0x00004002ff0075a7 */ /* 0x0003220008001108 */
[----:B------:R-:W-:Y:S02]  /*16e0*/  USHF.L.U32 UR35, UR35, 0x7, URZ ;  /* 0x0000000723237899 */ /* 0x000fe400080006ff */
[----:B------:R-:W-:Y:S01]  /*16f0*/  USHF.L.U32 UR11, UR11, 0x6, URZ ;  /* 0x000000060b0b7899 */ /* 0x000fe200080006ff */
[----:B------:R-:W-:Y:S11]  /*1700*/  BRA.U !UP0, `(.L_x_20) ;  /* 0x0000000108a87547 */ /* 0x000ff6000b800000 */
[----:B------:R-:W-:Y:S01]  /*1710*/  UMOV UR16, URZ ;  /* 0x000000ff00107c82 */ /* 0x000fe20008000000 */
[----:B------:R-:W-:-:S05]  /*1720*/  UMOV UR17, UR6 ;  /* 0x0000000600117c82 */ /* 0x000fca0008000000 */
.L_x_25:
[----:B-1----:R-:W-:Y:S01]  /*1730*/  ULEA UR33, UR17, UR4, 0x3 ;  /* 0x0000000411217291 */ /* 0x002fe2000f8e18ff */
[----:B----4-:R-:W-:Y:S01]  /*1740*/  @!P5 MOV R3, 0x6000 ;  /* 0x000060000003d802 */ /* 0x010fe20000000f00 */
[----:B----4-:R-:W-:Y:S10]  /*1750*/  @P0 BRA `(.L_x_21) ;  /* 0x00000000000c0947 */ /* 0x010ff40003800000 */
[----:B------:R-:W-:-:S04]  /*1760*/  SHF.L.U32 R4, R17, 0x1f, RZ ;  /* 0x0000001f11047819 */ /* 0x000fc800000006ff */
[----:B------:R-:W4:Y:S02]  /*1770*/  SYNCS.PHASECHK.TRANS64.TRYWAIT P0, [UR33+0x40], R4 ;  /* 0x00004004ff0075a7 */ /* 0x000f240008001121 */
[----:B----4-:R-:W-:Y:S05]  /*1780*/  @!P0 BRA `(.L_x_22) ;  /* 0x0000006000048947 */ /* 0x010fea0003800000 */
.L_x_21:
[----:B------:R4:W-:Y:S01]  /*1790*/  @!P5 SYNCS.ARRIVE.TRANS64 RZ, [UR33], R3 ;  /* 0x00000003ffffd9a7 */ /* 0x0009e20008000021 */
[----:B------:R-:W-:Y:S04]  /*17a0*/  BSSY.RECONVERGENT B0, `(.L_x_23) ;  /* 0x0000003000007945 */ /* 0x000fe80003800200 */
[----:B------:R-:W-:Y:S05]  /*17b0*/  @P4 BRA `(.L_x_24) ;  /* 0x0000000000044947 */ /* 0x000fea0003800000 */
[----:B------:R-:W-:Y:S05]  /*17c0*/  BPT.TRAP 0x1 ;  /* 0x000000040000795c */ /* 0x000fea0000300000 */
.L_x_24:
[----:B------:R-:W-:Y:S05]  /*17d0*/  BSYNC.RECONVERGENT B0 ;  /* 0x0000000000007941 */ /* 0x000fea0003800200 */
.L_x_23:
[----:B------:R-:W-:Y:S02]  /*17e0*/  UIADD3 UR6, UPT, UPT, UR17, 0x1, URZ ;  /* 0x0000000111067890 */ /* 0x000fe4000fffe0ff */
[----:B------:R-:W-:Y:S02]  /*17f0*/  ULEA UR32, UR17, UR4, 0xe ;  /* 0x0000000411207291 */ /* 0x000fe4000f8e70ff */
[----:B------:R-:W-:Y:S02]  /*1800*/  UISETP.NE.AND UP0, UPT, UR6, 0x8, UPT ;  /* 0x000000080600788c */ /* 0x000fe4000bf05270 */
[----:B------:R-:W-:Y:S02]  /*1810*/  UIADD3 UR26, UP1, UPT, UR22, 0x80, URZ ;  /* 0x00000080161a7890 */ /* 0x000fe4000ff3e0ff */
[----:B------:R-:W-:Y:S02]  /*1820*/  USEL UR9, URZ, 0x1, UP0 ;  /* 0x00000001ff097887 */ /* 0x000fe40008000000 */
[----:B------:R-:W-:-:S02]  /*1830*/  USEL UR6, UR6, URZ, UP0 ;  /* 0x000000ff06067287 */ /* 0x000fc40008000000 */
[----:B------:R-:W-:Y:S02]  /*1840*/  UIADD3 UR20, UP0, UPT, UR22, 0x180, URZ ;  /* 0x0000018016147890 */ /* 0x000fe4000ff1e0ff */
[----:B------:R-:W-:Y:S01]  /*1850*/  ULEA UR8, UR6, UR4, 0x3 ;  /* 0x0000000406087291 */ /* 0x000fe2000f8e18ff */
[----:B------:R-:W-:Y:S01]  /*1860*/  LOP3.LUT R17, R17, UR9, RZ, 0x3c, !PT ;  /* 0x0000000911117c12 */ /* 0x000fe2000f8e3cff */
[----:B------:R-:W-:Y:S02]  /*1870*/  USHF.L.U32 UR34, UR16, 0x6, URZ ;  /* 0x0000000610227899 */ /* 0x000fe400080006ff */
[----:B------:R-:W-:Y:S01]  /*1880*/  UIADD3.X UR27, UPT, UPT, URZ, UR23, URZ, UP1, !UPT ;  /* 0x00000017ff1b7290 */ /* 0x000fe20008ffe4ff */
[----:B-1----:R-:W-:Y:S01]  /*1890*/  SHF.L.U32 R2, R17, 0x1f, RZ ;  /* 0x0000001f11027819 */ /* 0x002fe200000006ff */
[----:B------:R-:W-:Y:S02]  /*18a0*/  UIADD3 UR32, UPT, UPT, UR32, 0x6400, URZ ;  /* 0x0000640020207890 */ /* 0x000fe4000fffe0ff */
[----:B------:R-:W-:Y:S01]  /*18b0*/  UIADD3.X UR21, UPT, UPT, URZ, UR23, URZ, UP0, !UPT ;  /* 0x00000017ff157290 */ /* 0x000fe200087fe4ff */
[----:B------:R1:W1:Y:S01]  /*18c0*/  SYNCS.PHASECHK.TRANS64.TRYWAIT P0, [UR8+0x40], R2 ;  /* 0x00004002ff0075a7 */ /* 0x0002620008001108 */
[----:B------:R-:W-:Y:S01]  /*18d0*/  ULEA UR8, UR17, UR4, 0xd ;  /* 0x0000000411087291 */ /* 0x000fe2000f8e68ff */
[----:B------:R-:W-:Y:S01]  /*18e0*/  UMOV UR18, 0x0 ;  /* 0x0000000000127882 */ /* 0x000fe20000000000 */
[----:B------:R-:W-:-:S02]  /*18f0*/  UMOV UR19, 0x10000000 ;  /* 0x1000000000137882 */ /* 0x000fc40000000000 */
[----:B------:R-:W-:Y:S01]  /*1900*/  UIADD3 UR8, UPT, UPT, UR8, 0x26400, URZ ;  /* 0x0002640008087890 */ /* 0x000fe2000fffe0ff */
[----:B------:R1:W-:Y:S01]  /*1910*/  UTMALDG.3D [UR32], [UR26], desc[UR18] ;  /* 0x000012201a0075b4 */ /* 0x0003e20008011000 */
[----:B------:R-:W-:Y:S01]  /*1920*/  UMOV UR12, UR36 ;  /* 0x00000024000c7c82 */ /* 0x000fe20008000000 */
[----:B------:R-:W-:Y:S01]  /*1930*/  UMOV UR9, UR33 ;  /* 0x0000002100097c82 */ /* 0x000fe20008000000 */
[----:B------:R-:W-:Y:S01]  /*1940*/  UMOV UR10, UR34 ;  /* 0x00000022000a7c82 */ /* 0x000fe20008000000 */
[----:B------:R-:W-:Y:S01]  /*1950*/  UIADD3 UR16, UPT, UPT, UR16, 0x1, URZ ;  /* 0x0000000110107890 */ /* 0x000fe2000fffe0ff */
[----:B------:R-:W-:Y:S01]  /*1960*/  UMOV UR24, UR5 ;  /* 0x0000000500187c82 */ /* 0x000fe20008000000 */
[----:B------:R-:W-:Y:S02]  /*1970*/  UMOV UR17, UR6 ;  /* 0x0000000600117c82 */ /* 0x000fe40008000000 */
[----:B------:R1:W-:Y:S01]  /*1980*/  UTMALDG.3D [UR8], [UR20], desc[UR18] ;  /* 0x00001208140075b4 */ /* 0x0003e20008011000 */
[----:B------:R-:W-:-:S09]  /*1990*/  UISETP.NE.AND UP0, UPT, UR16, UR5, UPT ;  /* 0x000000051000728c */ /* 0x000fd2000bf05270 */
[----:B------:R-:W-:Y:S05]  /*19a0*/  BRA.U UP0, `(.L_x_25) ;  /* 0xfffffffd00607547 */ /* 0x000fea000b83ffff */
.L_x_20:
[----:B-1--4-:R-:W-:Y:S01]  /*19b0*/  PLOP3.LUT P0, PT, PT, PT, UP3, 0x80, 0x8 ;  /* 0x000000000008781c */ /* 0x012fe20003f0f038 */
[----:B------:R-:W-:Y:S01]  /*19c0*/  ULEA UR8, UR6, UR4, 0x3 ;  /* 0x0000000406087291 */ /* 0x000fe2000f8e18ff */
[----:B------:R-:W-:Y:S01]  /*19d0*/  SHF.L.U32 R2, R17, 0x1f, RZ ;  /* 0x0000001f11027819 */ /* 0x000fe200000006ff */
[----:B------:R-:W-:-:S10]  /*19e0*/  UISETP.GT.AND UP0, UPT, UR15, UR14, UPT ;  /* 0x0000000e0f00728c */ /* 0x000fd4000bf04270 */
[----:B------:R-:W-:Y:S01]  /*19f0*/  @!P0 SYNCS.ARRIVE.TRANS64.A1T0 RZ, [UR4+0xb8], RZ ;  /* 0x0000b8ffffff89a7 */ /* 0x000fe20008100004 */
[----:B------:R1:W4:Y:S01]  /*1a00*/  SYNCS.PHASECHK.TRANS64.TRYWAIT P0, [UR8+0x40], R2 ;  /* 0x00004002ff0075a7 */ /* 0x0003220008001108 */
[----:B------:R-:W-:Y:S05]  /*1a10*/  BRA.U !UP0, `(.L_x_26) ;  /* 0x0000000108ac7547 */ /* 0x000fea000b800000 */
[----:B------:R-:W-:Y:S01]  /*1a20*/  UIADD3 UR21, UPT, UPT, UR7, UR24, URZ ;  /* 0x0000001807157290 */ /* 0x000fe2000fffe0ff */
[----:B------:R-:W-:-:S11]  /*1a30*/  UMOV UR25, UR6 ;  /* 0x0000000600197c82 */ /* 0x000fd60008000000 */
.L_x_31:
[----:B-1----:R-:W-:Y:S01]  /*1a40*/  ULEA UR17, UR25, UR4, 0x3 ;  /* 0x0000000419117291 */ /* 0x002fe2000f8e18ff */
[----:B----4-:R-:W-:Y:S01]  /*1a50*/  @!P5 MOV R3, 0x6000 ;  /* 0x000060000003d802 */ /* 0x010fe20000000f00 */
[----:B----4-:R-:W-:Y:S10]  /*1a60*/  @P0 BRA `(.L_x_27) ;  /* 0x00000000000c0947 */ /* 0x010ff40003800000 */
[----:B------:R-:W-:-:S04]  /*1a70*/  SHF.L.U32 R4, R17, 0x1f, RZ ;  /* 0x0000001f11047819 */ /* 0x000fc800000006ff */
[----:B------:R-:W4:Y:S02]  /*1a80*/  SYNCS.PHASECHK.TRANS64.TRYWAIT P0, [UR17+0x40], R4 ;  /* 0x00004004ff0075a7 */ /* 0x000f240008001111 */
[----:B----4-:R-:W-:Y:S05]  /*1a90*/  @!P0 BRA `(.L_x_28) ;  /* 0x0000005c00588947 */ /* 0x010fea0003800000 */
.L_x_27:
[----:B------:R4:W-:Y:S01]  /*1aa0*/  @!P5 SYNCS.ARRIVE.TRANS64 RZ, [UR17], R3 ;  /* 0x00000003ffffd9a7 */ /* 0x0009e20008000011 */
[----:B------:R-:W-:Y:S04]  /*1ab0*/  BSSY.RECONVERGENT B0, `(.L_x_29) ;  /* 0x0000003000007945 */ /* 0x000fe80003800200 */
[----:B------:R-:W-:Y:S05]  /*1ac0*/  @P4 BRA `(.L_x_30) ;  /* 0x0000000000044947 */ /* 0x000fea0003800000 */
[----:B------:R-:W-:Y:S05]  /*1ad0*/  BPT.TRAP 0x1 ;  /* 0x000000040000795c */ /* 0x000fea0000300000 */
.L_x_30:
[----:B------:R-:W-:Y:S05]  /*1ae0*/  BSYNC.RECONVERGENT B0 ;  /* 0x0000000000007941 */ /* 0x000fea0003800200 */
.L_x_29:
        /* <DEDUP_REMOVED lines=10> */
[----:B------:R-:W-:Y:S01]  /*1b90*/  UIADD3 UR16, UPT, UPT, UR16, 0x6400, URZ ;  /* 0x0000640010107890 */ /* 0x000fe2000fffe0ff */
[----:B-1----:R-:W-:Y:S01]  /*1ba0*/  SHF.L.U32 R2, R17, 0x1f, RZ ;  /* 0x0000001f11027819 */ /* 0x002fe200000006ff */
[----:B------:R-:W-:Y:S02]  /*1bb0*/  UIADD3.X UR31, UPT, UPT, URZ, UR23, URZ, UP1, !UPT ;  /* 0x00000017ff1f7290 */ /* 0x000fe40008ffe4ff */
[----:B------:R-:W-:Y:S01]  /*1bc0*/  UIADD3.X UR29, UPT, UPT, URZ, UR23, URZ, UP0, !UPT ;  /* 0x00000017ff1d7290 */ /* 0x000fe200087fe4ff */
[----:B------:R1:W1:Y:S01]  /*1bd0*/  SYNCS.PHASECHK.TRANS64.TRYWAIT P0, [UR8+0x40], R2 ;  /* 0x00004002ff0075a7 */ /* 0x0002620008001108 */
[----:B------:R-:W-:Y:S01]  /*1be0*/  ULEA UR8, UR25, UR4, 0xd ;  /* 0x0000000419087291 */ /* 0x000fe2000f8e68ff */
[----:B------:R-:W-:Y:S01]  /*1bf0*/  UMOV UR26, 0x0 ;  /* 0x00000000001a7882 */ /* 0x000fe20000000000 */
[----:B------:R-:W-:-:S02]  /*1c00*/  UMOV UR27, 0x10000000 ;  /* 0x10000000001b7882 */ /* 0x000fc40000000000 */
[----:B------:R-:W-:Y:S01]  /*1c10*/  UIADD3 UR8, UPT, UPT, UR8, 0x26400, URZ ;  /* 0x0002640008087890 */ /* 0x000fe2000fffe0ff */
[----:B------:R-:W-:Y:S01]  /*1c20*/  UMOV UR19, UR35 ;  /* 0x0000002300137c82 */ /* 0x000fe20008000000 */
[----:B------:R-:W-:Y:S01]  /*1c30*/  UMOV UR20, UR36 ;  /* 0x0000002400147c82 */ /* 0x000fe20008000000 */
[----:B------:R-:W-:Y:S01]  /*1c40*/  UMOV UR12, UR36 ;  /* 0x00000024000c7c82 */ /* 0x000fe20008000000 */
[----:B------:R-:W-:Y:S01]  /*1c50*/  UMOV UR9, UR17 ;  /* 0x0000001100097c82 */ /* 0x000fe20008000000 */
[----:B------:R-:W-:Y:S01]  /*1c60*/  UMOV UR10, UR18 ;  /* 0x00000012000a7c82 */ /* 0x000fe20008000000 */
[----:B------:R1:W-:Y:S01]  /*1c70*/  UTMALDG.3D [UR16], [UR30], desc[UR26] ;  /* 0x00001a101e0075b4 */ /* 0x0003e20008011000 */
[----:B------:R-:W-:Y:S01]  /*1c80*/  UIADD3 UR24, UPT, UPT, UR24, 0x1, URZ ;  /* 0x0000000118187890 */ /* 0x000fe2000fffe0ff */
[----:B------:R-:W-:-:S03]  /*1c90*/  UMOV UR25, UR6 ;  /* 0x0000000600197c82 */ /* 0x000fc60008000000 */
[----:B------:R-:W-:Y:S01]  /*1ca0*/  UISETP.NE.AND UP0, UPT, UR24, UR21, UPT ;  /* 0x000000151800728c */ /* 0x000fe2000bf05270 */
[----:B------:R1:W-:Y:S08]  /*1cb0*/  UTMALDG.3D [UR8], [UR28], desc[UR26] ;  /* 0x00001a081c0075b4 */ /* 0x0003f00008011000 */
[----:B------:R-:W-:Y:S05]  /*1cc0*/  BRA.U UP0, `(.L_x_31) ;  /* 0xfffffffd005c7547 */ /* 0x000fea000b83ffff */
.L_x_26:
[C---:B-1----:R-:W-:Y:S01]  /*1cd0*/  LEA R2, R16.reuse, UR4, 0x3 ;  /* 0x0000000410027c11 */ /* 0x042fe2000f8e18ff */
[----:B------:R-:W-:Y:S01]  /*1ce0*/  NOP ;  /* 0x0000000000007918 */ /* 0x000fe20000000000 */
[----:B----4-:R-:W-:Y:S02]  /*1cf0*/  SHF.L.U32 R3, R13, 0x1f, RZ ;  /* 0x0000001f0d037819 */ /* 0x010fe400000006ff */
[----:B------:R-:W-:Y:S02]  /*1d00*/  LEA R4, R16, UR4, 0x4 ;  /* 0x0000000410047c11 */ /* 0x000fe4000f8e20ff */
[----:B------:R-:W1:Y:S02]  /*1d10*/  SYNCS.PHASECHK.TRANS64.TRYWAIT P0, [R2+URZ+0xc0], R3 ;  /* 0x0000c003020075a7 */ /* 0x000e6400080011ff */
[----:B-1----:R-:W-:Y:S05]  /*1d20*/  @!P0 BRA `(.L_x_32) ;  /* 0x0000005800cc8947 */ /* 0x002fea0003800000 */
.L_x_123:
[----:B------:R-:W4:Y:S01]  /*1d30*/  LDS.128 R4, [R4+0x150] ;  /* 0x0001500004047984 */ /* 0x000f220000000c00 */
[----:B---3--:R-:W-:Y:S01]  /*1d40*/  ISETP.GE.AND P0, PT, R40, 0x1, PT ;  /* 0x000000012800780c */ /* 0x008fe20003f06270 */
[----:B-1----:R-:W-:Y:S01]  /*1d50*/  VIADD R2, R2, 0xd0 ;  /* 0x000000d002027836 */ /* 0x002fe20000000000 */
[----:B------:R-:W-:Y:S01]  /*1d60*/  @!PT LDS RZ, [RZ] ;  /* 0x00000000fffff984 */ /* 0x000fe20000000800 */
[----:B------:R-:W-:Y:S01]  /*1d70*/  @!PT LDS RZ, [RZ] ;  /* 0x00000000fffff984 */ /* 0x000fe20000000800 */
[----:B------:R-:W-:Y:S01]  /*1d80*/  @!PT LDS RZ, [RZ] ;  /* 0x00000000fffff984 */ /* 0x000fe20000000800 */
[----:B------:R-:W-:Y:S01]  /*1d90*/  @!PT LDS RZ, [RZ] ;  /* 0x00000000fffff984 */ /* 0x000fe20000000800 */
[----:B------:R1:W-:Y:S06]  /*1da0*/  MEMBAR.ALL.CTA ;  /* 0x0000000000007992 */ /* 0x0003ec0000008000 */
[----:B-1----:R-:W1:Y:S01]  /*1db0*/  FENCE.VIEW.ASYNC.S ;  /* 0x00000000000073c6 */ /* 0x002e620000000000 */
[----:B------:R-:W-:-:S04]  /*1dc0*/  PRMT R2, RZ, 0x654, R2 ;  /* 0x00000654ff027816 */ /* 0x000fc80000000002 */
[----:B-1----:R1:W-:Y:S01]  /*1dd0*/  SYNCS.ARRIVE.TRANS64.RED.A1T0 RZ, [R2+URZ], RZ ;  /* 0x000000ff02ff79a7 */ /* 0x0023e200081004ff */
[----:B----4-:R-:W-:-:S13]  /*1de0*/  LOP3.LUT P2, RZ, R6, 0x1, RZ, 0xc0, !PT ;  /* 0x0000000106ff7812 */ /* 0x010fda000784c0ff */
[----:B------:R-:W-:Y:S01]  /*1df0*/  @P2 SHF.R.U32.HI R3, RZ, 0x10, R5 ;  /* 0x00000010ff032819 */ /* 0x000fe20000011605 */
[----:B------:R-:W-:Y:S01]  /*1e00*/  VOTEU.ANY UP0, P2 ;  /* 0x0000000000ff7886 */ /* 0x000fe20001000100 */
[----:B------:R-:W-:Y:S02]  /*1e10*/  @P2 MOV R10, R4 ;  /* 0x00000004000a2202 */ /* 0x000fe40000000f00 */
[----:B------:R-:W-:Y:S02]  /*1e20*/  @P2 R2UR.BROADCAST UR8, R3 ;  /* 0x00000000030822ca */ /* 0x000fe400008e0000 */
[----:B------:R-:W-:-:S11]  /*1e30*/  @P2 LOP3.LUT R9, R5, 0xffff, RZ, 0xc0, !PT ;  /* 0x0000ffff05092812 */ /* 0x000fd600078ec0ff */
[----:B------:R-:W-:Y:S01]  /*1e40*/  @UP0 UMOV UR36, UR8 ;  /* 0x0000000800240c82 */ /* 0x000fe20008000000 */
[----:B-1----:R-:W-:Y:S05]  /*1e50*/  @!P0 BRA `(.L_x_33) ;  /* 0x0000000000b88947 */ /* 0x002fea0003800000 */
[----:B------:R-:W2:Y:S01]  /*1e60*/  LDC.64 R4, c[0x0][0xb18] ;  /* 0x0002c600ff047b82 */ /* 0x000ea20000000a00 */
[----:B------:R-:W-:-:S07]  /*1e70*/  ISETP.NE.AND P3, PT, R40, 0x1, PT ;  /* 0x000000012800780c */ /* 0x000fce0003f65270 */
[----:B------:R-:W1:Y:S08]  /*1e80*/  LDC.64 R6, c[0x0][0xb10] ;  /* 0x0002c400ff067b82 */ /* 0x000e700000000a00 */
[----:B------:R-:W3:Y:S08]  /*1e90*/  LDC R14, c[0x0][0xb20] ;  /* 0x0002c800ff0e7b82 */ /* 0x000ef00000000800 */
[----:B------:R-:W4:Y:S01]  /*1ea0*/  LDC R15, c[0x0][0xb0c] ;  /* 0x0002c300ff0f7b82 */ /* 0x000f220000000800 */
[----:B--2---:R-:W-:Y:S01]  /*1eb0*/  IMAD.HI.U32 R19, R0, R5, RZ ;  /* 0x0000000500137227 */ /* 0x004fe200078e00ff */
[----:B------:R-:W-:-:S03]  /*1ec0*/  ISETP.NE.AND P0, PT, R4, 0x1, PT ;  /* 0x000000010400780c */ /* 0x000fc60003f05270 */
[----:B------:R-:W-:-:S03]  /*1ed0*/  IMAD.HI.U32 R5, R9, R5, RZ ;  /* 0x0000000509057227 */ /* 0x000fc600078e00ff */
[----:B------:R-:W2:Y:S01]  /*1ee0*/  LDC.64 R2, c[0x0][0xb28] ;  /* 0x0002ca00ff027b82 */ /* 0x000ea20000000a00 */
[----:B-1----:R-:W-:-:S04]  /*1ef0*/  IMAD.HI.U32 R20, R8, R6, RZ ;  /* 0x0000000608147227 */ /* 0x002fc800078e00ff */
[----:B------:R-:W-:Y:S01]  /*1f00*/  IMAD.HI.U32 R21, R10, R6, RZ ;  /* 0x000000060a157227 */ /* 0x000fe200078e00ff */
[----:B------:R-:W-:Y:S02]  /*1f10*/  SHF.R.U32.HI R20, RZ, R7, R20 ;  /* 0x00000007ff147219 */ /* 0x000fe40000011614 */
[-C--:B---3--:R-:W-:Y:S02]  /*1f20*/  SHF.R.U32.HI R19, RZ, R14.reuse, R19 ;  /* 0x0000000eff137219 */ /* 0x088fe40000011613 */
[----:B------:R-:W-:Y:S02]  /*1f30*/  SHF.R.U32.HI R5, RZ, R14, R5 ;  /* 0x0000000eff057219 */ /* 0x000fe40000011605 */
[----:B------:R-:W-:Y:S02]  /*1f40*/  SEL R19, R0, R19, !P0 ;  /* 0x0000001300137207 */ /* 0x000fe40004000000 */
[----:B------:R-:W-:Y:S02]  /*1f50*/  SHF.R.U32.HI R21, RZ, R7, R21 ;  /* 0x00000007ff157219 */ /* 0x000fe40000011615 */
[----:B----4-:R-:W-:-:S02]  /*1f60*/  ISETP.NE.AND P1, PT, R15, 0x1, PT ;  /* 0x000000010f00780c */ /* 0x010fc40003f25270 */
[----:B------:R-:W-:Y:S02]  /*1f70*/  SEL R5, R9, R5, !P0 ;  /* 0x0000000509057207 */ /* 0x000fe40004000000 */
[----:B------:R-:W-:Y:S02]  /*1f80*/  SEL R20, R8, R20, !P1 ;  /* 0x0000001408147207 */ /* 0x000fe40004800000 */
[----:B------:R-:W-:Y:S01]  /*1f90*/  SEL R21, R10, R21, !P1 ;  /* 0x000000150a157207 */ /* 0x000fe20004800000 */
[----:B--2---:R-:W-:-:S04]  /*1fa0*/  IMAD.HI.U32 R18, R19, R2, RZ ;  /* 0x0000000213127227 */ /* 0x004fc800078e00ff */
        /* <DEDUP_REMOVED lines=10> */
[----:B------:R-:W-:-:S04]  /*2050*/  @!P0 IMAD.HI.U32 R7, R21, R2, RZ ;  /* 0x0000000215078227 */ /* 0x000fc800078e00ff */
[----:B------:R-:W-:Y:S01]  /*2060*/  IMAD.MOV R2, RZ, RZ, -R6 ;  /* 0x000000ffff027224 */ /* 0x000fe200078e0a06 */
[----:B------:R-:W-:Y:S02]  /*2070*/  @!P0 SHF.R.U32.HI R3, RZ, R3, R7 ;  /* 0x00000003ff038219 */ /* 0x000fe40000011607 */
[----:B------:R-:W-:Y:S01]  /*2080*/  IADD3 R7, PT, PT, -R5, RZ, RZ ;  /* 0x000000ff05077210 */ /* 0x000fe20007ffe1ff */
[----:B------:R-:W-:Y:S01]  /*2090*/  IMAD R2, R40, R2, R5 ;  /* 0x0000000228027224 */ /* 0x000fe200078e0205 */
        /* <DEDUP_REMOVED lines=10> */
.L_x_33:
[----:B------:R-:W1:Y:S02]  /*2140*/  LDCU UR8, c[0x0][0xb30] ;  /* 0x00016600ff0877ac */ /* 0x000e640008000800 */
[----:B-1----:R-:W-:-:S09]  /*2150*/  UISETP.NE.AND UP0, UPT, UR8, 0x1, UPT ;  /* 0x000000010800788c */ /* 0x002fd2000bf05270 */
[----:B------:R-:W-:Y:S05]  /*2160*/  BRA.U UP0, `(.L_x_34) ;  /* 0x0000000100407547 */ /* 0x000fea000b800000 */
[----:B------:R-:W1:Y:S08]  /*2170*/  LDC.64 R4, c[0x0][0xb10] ;  /* 0x0002c400ff047b82 */ /* 0x000e700000000a00 */
[----:B------:R-:W3:Y:S08]  /*2180*/  LDC.64 R2, c[0x0][0xb18] ;  /* 0x0002c600ff027b82 */ /* 0x000ef00000000a00 */
[----:B------:R-:W4:Y:S08]  /*2190*/  LDC R6, c[0x0][0xb20] ;  /* 0x0002c800ff067b82 */ /* 0x000f300000000800 */
[----:B------:R-:W2:Y:S01]  /*21a0*/  LDC R7, c[0x0][0xb0c] ;  /* 0x0002c300ff077b82 */ /* 0x000ea20000000800 */
[----:B-1----:R-:W-:-:S05]  /*21b0*/  IMAD.HI.U32 R4, R10, R4, RZ ;  /* 0x000000040a047227 */ /* 0x002fca00078e00ff */
[----:B------:R-:W-:Y:S01]  /*21c0*/  SHF.R.U32.HI R4, RZ, R5, R4 ;  /* 0x00000005ff047219 */ /* 0x000fe20000011604 */
[----:B---3--:R-:W-:Y:S01]  /*21d0*/  IMAD.HI.U32 R3, R9, R3, RZ ;  /* 0x0000000309037227 */ /* 0x008fe200078e00ff */
[----:B------:R-:W-:-:S04]  /*21e0*/  ISETP.NE.AND P0, PT, R2, 0x1, PT ;  /* 0x000000010200780c */ /* 0x000fc80003f05270 */
[----:B----4-:R-:W-:-:S04]  /*21f0*/  SHF.R.U32.HI R3, RZ, R6, R3 ;  /* 0x00000006ff037219 */ /* 0x010fc80000011603 */
[----:B------:R-:W-:Y:S02]  /*2200*/  SEL R3, R9, R3, !P0 ;  /* 0x0000000309037207 */ /* 0x000fe40004000000 */
[----:B--2---:R-:W-:-:S04]  /*2210*/  ISETP.NE.AND P1, PT, R7, 0x1, PT ;  /* 0x000000010700780c */ /* 0x004fc80003f25270 */
[----:B------:R-:W-:-:S05]  /*2220*/  SEL R4, R10, R4, !P1 ;  /* 0x000000040a047207 */ /* 0x000fca0004800000 */
[----:B------:R-:W-:Y:S02]  /*2230*/  IMAD.IADD R5, R3, 0x1, -R4 ;  /* 0x0000000103057824 */ /* 0x000fe400078e0a04 */
[----:B------:R-:W-:Y:S02]  /*2240*/  IMAD.IADD R3, R4, 0x1, -R3 ;  /* 0x0000000104037824 */ /* 0x000fe400078e0a03 */
[----:B------:R-:W-:Y:S02]  /*2250*/  IMAD R10, R5, R7, R10 ;  /* 0x00000007050a7224 */ /* 0x000fe400078e020a */
[----:B------:R-:W-:-:S07]  /*2260*/  IMAD R9, R3, R2, R9 ;  /* 0x0000000203097224 */ /* 0x000fce00078e0209 */
.L_x_34:
[----:B------:R-:W-:Y:S01]  /*2270*/  VIADD R16, R16, 0x1 ;  /* 0x0000000110107836 */ /* 0x000fe20000000000 */
[----:B------:R-:W-:Y:S01]  /*2280*/  UPLOP3.LUT UP3, UPT, UPT, UPT, UPT, 0x80, 0x8 ;  /* 0x000000000008789c */ /* 0x000fe20003f6f070 */
[----:B------:R-:W-:Y:S02]  /*2290*/  IMAD.IADD R15, R10, 0x1, R91 ;  /* 0x000000010a0f7824 */ /* 0x000fe400078e025b */
[----:B------:R-:W-:Y:S01]  /*22a0*/  IMAD.IADD R14, R9, 0x1, R90 ;  /* 0x00000001090e7824 */ /* 0x000fe200078e025a */
[----:B------:R-:W-:-:S04]  /*22b0*/  ISETP.NE.AND P0, PT, R16, 0x2, PT ;  /* 0x000000021000780c */ /* 0x000fc80003f05270 */
[----:B------:R-:W-:Y:S02]  /*22c0*/  SEL R2, RZ, 0x1, P0 ;  /* 0x00000001ff027807 */ /* 0x000fe40000000000 */
[----:B------:R-:W-:Y:S02]  /*22d0*/  SEL R16, R16, RZ, P0 ;  /* 0x000000ff10107207 */ /* 0x000fe40000000000 */
[----:B------:R-:W-:Y:S01]  /*22e0*/  LOP3.LUT R13, R13, R2, RZ, 0x3c, !PT ;  /* 0x000000020d0d7212 */ /* 0x000fe200078e3cff */
[----:B------:R-:W-:Y:S06]  /*22f0*/  @P2 BRA `(.L_x_35) ;  /* 0xfffffff000942947 */ /* 0x000fec000383ffff */
[----:B------:R-:W-:Y:S01]  /*2300*/  UIADD3 UR4, UPT, UPT, UR4, 0x40, URZ ;  /* 0x0000004004047890 */ /* 0x000fe2000fffe0ff */
[----:B------:R-:W-:-:S03]  /*2310*/  SHF.L.U32 R2, R17, 0x1f, RZ ;  /* 0x0000001f11027819 */ /* 0x000fc600000006ff */
[----:B------:R-:W-:-:S09]  /*2320*/  ULEA UR5, UR6, UR4, 0x3 ;  /* 0x0000000406057291 */ /* 0x000fd2000f8e18ff */
[----:B------:R-:W1:Y:S02]  /*2330*/  SYNCS.PHASECHK.TRANS64.TRYWAIT P0, [UR5], R2 ;  /* 0x00000002ff0075a7 */ /* 0x000e640008001105 */
[----:B-1----:R-:W-:Y:S05]  /*2340*/  @!P0 BRA `(.L_x_36) ;  /* 0x0000005400588947 */ /* 0x002fea0003800000 */
.L_x_125:
[----:B------:R-:W-:-:S04]  /*2350*/  UIADD3 UR6, UPT, UPT, UR6, 0x1, URZ ;  /* 0x0000000106067890 */ /* 0x000fc8000fffe0ff */
[----:B------:R-:W-:-:S04]  /*2360*/  UISETP.NE.AND UP0, UPT, UR6, 0x8, UPT ;  /* 0x000000080600788c */ /* 0x000fc8000bf05270 */
[----:B------:R-:W-:Y:S02]  /*2370*/  USEL UR7, URZ, 0x1, UP0 ;  /* 0x00000001ff077887 */ /* 0x000fe40008000000 */
[----:B------:R-:W-:-:S04]  /*2380*/  USEL UR6, UR6, URZ, UP0 ;  /* 0x000000ff06067287 */ /* 0x000fc80008000000 */
[----:B------:R-:W-:Y:S01]  /*2390*/  ULEA UR5, UR6, UR4, 0x3 ;  /* 0x0000000406057291 */ /* 0x000fe2000f8e18ff */
[----:B-1----:R-:W-:-:S04]  /*23a0*/  LOP3.LUT R2, R17, UR7, RZ, 0x3c, !PT ;  /* 0x0000000711027c12 */ /* 0x002fc8000f8e3cff */
[----:B------:R-:W-:-:S04]  /*23b0*/  SHF.L.U32 R3, R2, 0x1f, RZ ;  /* 0x0000001f02037819 */ /* 0x000fc800000006ff */
[----:B------:R-:W1:Y:S02]  /*23c0*/  SYNCS.PHASECHK.TRANS64.TRYWAIT P0, [UR5], R3 ;  /* 0x00000003ff0075a7 */ /* 0x000e640008001105 */
[----:B-1----:R-:W-:Y:S05]  /*23d0*/  @!P0 BRA `(.L_x_37) ;  /* 0x00000054004c8947 */ /* 0x002fea0003800000 */
.L_x_127:
[----:B------:R-:W-:-:S04]  /*23e0*/  UIADD3 UR6, UPT, UPT, UR6, 0x1, URZ ;  /* 0x0000000106067890 */ /* 0x000fc8000fffe0ff */
[----:B------:R-:W-:-:S04]  /*23f0*/  UISETP.NE.AND UP0, UPT, UR6, 0x8, UPT ;  /* 0x000000080600788c */ /* 0x000fc8000bf05270 */
[----:B------:R-:W-:Y:S02]  /*2400*/  USEL UR7, URZ, 0x1, UP0 ;  /* 0x00000001ff077887 */ /* 0x000fe40008000000 */
[----:B------:R-:W-:-:S04]  /*2410*/  USEL UR6, UR6, URZ, UP0 ;  /* 0x000000ff06067287 */ /* 0x000fc80008000000 */
[----:B------:R-:W-:Y:S01]  /*2420*/  ULEA UR5, UR6, UR4, 0x3 ;  /* 0x0000000406057291 */ /* 0x000fe2000f8e18ff */
[----:B------:R-:W-:-:S04]  /*2430*/  LOP3.LUT R2, R2, UR7, RZ, 0x3c, !PT ;  /* 0x0000000702027c12 */ /* 0x000fc8000f8e3cff */
[----:B-1----:R-:W-:-:S04]  /*2440*/  SHF.L.U32 R3, R2, 0x1f, RZ ;  /* 0x0000001f02037819 */ /* 0x002fc800000006ff */
[----:B------:R-:W1:Y:S02]  /*2450*/  SYNCS.PHASECHK.TRANS64.TRYWAIT P0, [UR5], R3 ;  /* 0x00000003ff0075a7 */ /* 0x000e640008001105 */
[----:B-1----:R-:W-:Y:S05]  /*2460*/  @!P0 BRA `(.L_x_38) ;  /* 0x0000005400408947 */ /* 0x002fea0003800000 */
.L_x_129:
        /* <DEDUP_REMOVED lines=9> */
.L_x_131:
        /* <DEDUP_REMOVED lines=9> */
.L_x_133:
        /* <DEDUP_REMOVED lines=9> */
.L_x_135:
        /* <DEDUP_REMOVED lines=9> */
.L_x_137:
[----:B------:R-:W-:-:S04]  /*26b0*/  UIADD3 UR6, UPT, UPT, UR6, 0x1, URZ ;  /* 0x0000000106067890 */ /* 0x000fc8000fffe0ff */
[----:B------:R-:W-:-:S04]  /*26c0*/  UISETP.NE.AND UP0, UPT, UR6, 0x8, UPT ;  /* 0x000000080600788c */ /* 0x000fc8000bf05270 */
[----:B------:R-:W-:Y:S02]  /*26d0*/  USEL UR5, URZ, 0x1, UP0 ;  /* 0x00000001ff057887 */ /* 0x000fe40008000000 */
[----:B------:R-:W-:-:S04]  /*26e0*/  USEL UR6, UR6, URZ, UP0 ;  /* 0x000000ff06067287 */ /* 0x000fc80008000000 */
[----:B------:R-:W-:Y:S01]  /*26f0*/  ULEA UR6, UR6, UR4, 0x3 ;  /* 0x0000000406067291 */ /* 0x000fe2000f8e18ff */
[----:B------:R-:W-:-:S04]  /*2700*/  LOP3.LUT R2, R2, UR5, RZ, 0x3c, !PT ;  /* 0x0000000502027c12 */ /* 0x000fc8000f8e3cff */
[----:B------:R-:W-:Y:S01]  /*2710*/  SHF.L.U32 R2, R2, 0x1f, RZ ;  /* 0x0000001f02027819 */ /* 0x000fe200000006ff */
[----:B-12---:R-:W-:-:S07]  /*2720*/  IMAD.U32 R0, RZ, RZ, UR6 ;  /* 0x00000006ff007e24 */ /* 0x006fce000f8e00ff */
.L_x_43:
[----:B-1----:R1:W2:Y:S02]  /*2730*/  SYNCS.PHASECHK.TRANS64.TRYWAIT P0, [R0+URZ], R2 ;  /* 0x00000002000075a7 */ /* 0x0022a400080011ff */
[----:B--2---:R-:W-:Y:S05]  /*2740*/  @!P0 NANOSLEEP.SYNCS 0x989680 ;  /* 0x009896800000895d */ /* 0x004fea0003900000 */
[----:B------:R-:W2:Y:S02]  /*2750*/  @!P0 SYNCS.PHASECHK.TRANS64 P0, [R0+URZ], R2 ;  /* 0x00000002000085a7 */ /* 0x000ea400080010ff */
[----:B--2---:R-:W-:Y:S05]  /*2760*/  @P0 EXIT ;  /* 0x000000000000094d */ /* 0x004fea0003800000 */
[----:B------:R-:W-:Y:S05]  /*2770*/  BRA `(.L_x_43) ;  /* 0xfffffffc00ec7947 */ /* 0x000fea000383ffff */
.L_x_17:
[----:B------:R-:W-:-:S04]  /*2780*/  UISETP.NE.AND UP1, UPT, UR37, URZ, UPT ;  /* 0x000000ff2500728c */ /* 0x000fc8000bf25270 */
[----:B------:R-:W-:-:S09]  /*2790*/  UISETP.NE.OR UP1, UPT, UR8, 0x1, UP1 ;  /* 0x000000010800788c */ /* 0x000fd20008f25670 */
[----:B------:R-:W-:Y:S05]  /*27a0*/  BRA.U UP1, `(.L_x_44) ;  /* 0x0000000501487547 */ /* 0x000fea000b800000 */
[----:B------:R-:W-:Y:S01]  /*27b0*/  ISETP.NE.AND P2, PT, R2, RZ, PT ;  /* 0x000000ff0200720c */ /* 0x000fe20003f45270 */
[----:B------:R-:W-:Y:S01]  /*27c0*/  IMAD.MOV.U32 R12, RZ, RZ, 0x1 ;  /* 0x00000001ff0c7424 */ /* 0x000fe200078e00ff */
[----:B------:R-:W-:Y:S02]  /*27d0*/  CS2R R10, SRZ ;  /* 0x00000000000a7805 */ /* 0x000fe4000001ff00 */
[----:B------:R-:W-:Y:S01]  /*27e0*/  CS2R R8, SRZ ;  /* 0x0000000000087805 */ /* 0x000fe2000001ff00 */
[----:B------:R-:W-:Y:S01]  /*27f0*/  UMOV UR4, 0x400 ;  /* 0x0000040000047882 */ /* 0x000fe20000000000 */
[----:B------:R-:W-:Y:S01]  /*2800*/  UMOV UR6, URZ ;  /* 0x000000ff00067c82 */ /* 0x000fe20008000000 */
[----:B------:R-:W-:-:S12]  /*2810*/  ULEA UR37, UR37, UR4, 0x18 ;  /* 0x0000000425257291 */ /* 0x000fd8000f8ec0ff */
.L_x_48:
[----:B------:R-:W-:Y:S02]  /*2820*/  LEA R0, R8, UR37, 0x3 ;  /* 0x0000002508007c11 */ /* 0x000fe4000f8e18ff */
[----:B------:R-:W-:-:S03]  /*2830*/  SHF.L.U32 R4, R9, 0x1f, RZ ;  /* 0x0000001f09047819 */ /* 0x000fc600000006ff */
[----:B------:R-:W-:Y:S01]  /*2840*/  VIADD R5, R0, 0x130 ;  /* 0x0000013000057836 */ /* 0x000fe20000000000 */
[----:B------:R-:W1:Y:S02]  /*2850*/  SYNCS.PHASECHK.TRANS64.TRYWAIT P0, [R0+URZ+0x120], R4 ;  /* 0x00012004000075a7 */ /* 0x000e6400080011ff */
[----:B-1----:R-:W-:Y:S05]  /*2860*/  @!P0 BRA `(.L_x_45) ;  /* 0x0000005000b88947 */ /* 0x002fea0003800000 */
.L_x_138:
[----:B------:R-:W-:Y:S01]  /*2870*/  ULEA UR5, UR6, UR37, 0x3 ;  /* 0x0000002506057291 */ /* 0x000fe2000f8e18ff */
[----:B-1----:R-:W-:Y:S01]  /*2880*/  PRMT R0, RZ, 0x654, R5 ;  /* 0x00000654ff007816 */ /* 0x002fe20000000005 */
[----:B------:R-:W-:Y:S01]  /*2890*/  @!P2 IMAD.MOV.U32 R4, RZ, RZ, 0x10 ;  /* 0x00000010ff04a424 */ /* 0x000fe200078e00ff */
[----:B------:R-:W-:Y:S01]  /*28a0*/  SHF.L.U32 R5, R12, 0x1f, RZ ;  /* 0x0000001f0c057819 */ /* 0x000fe200000006ff */
[----:B------:R-:W-:Y:S01]  /*28b0*/  UIADD3 UR4, UPT, UPT, UR5, 0xc0, URZ ;  /* 0x000000c005047890 */ /* 0x000fe2000fffe0ff */
[----:B------:R1:W-:Y:S05]  /*28c0*/  SYNCS.ARRIVE.TRANS64.RED.A1T0 RZ, [R0+URZ], RZ ;  /* 0x000000ff00ff79a7 */ /* 0x0003ea00081004ff */
[----:B------:R-:W-:Y:S01]  /*28d0*/  IMAD.U32 R6, RZ, RZ, UR4 ;  /* 0x00000004ff067e24 */ /* 0x000fe2000f8e00ff */
[----:B------:R-:W2:Y:S04]  /*28e0*/  SYNCS.PHASECHK.TRANS64.TRYWAIT P0, [UR5+0xd0], R5 ;  /* 0x0000d005ff0075a7 */ /* 0x000ea80008001105 */
[----:B------:R-:W-:Y:S01]  /*28f0*/  PRMT R6, R2, 0x654, R6 ;  /* 0x0000065402067816 */ /* 0x000fe20000000006 */
[----:B-12---:R-:W-:Y:S06]  /*2900*/  @!P0 BRA `(.L_x_46) ;  /* 0x0000005000a48947 */ /* 0x006fec0003800000 */
.L_x_140:
[----:B------:R-:W-:Y:S01]  /*2910*/  ULEA UR4, UR6, UR37, 0x4 ;  /* 0x0000002506047291 */ /* 0x000fe2000f8e20ff */
[----:B------:R-:W-:Y:S01]  /*2920*/  SEL R3, R6, R3, !P2 ;  /* 0x0000000306037207 */ /* 0x000fe20005000000 */
[----:B------:R-:W-:Y:S01]  /*2930*/  UIADD3 UR5, UPT, UPT, UR5, 0xc0, URZ ;  /* 0x000000c005057890 */ /* 0x000fe2000fffe0ff */
[----:B-1----:R-:W-:Y:S01]  /*2940*/  LEA R0, R11, UR37, 0x3 ;  /* 0x000000250b007c11 */ /* 0x002fe2000f8e18ff */
[----:B------:R-:W-:Y:S01]  /*2950*/  UIADD3 UR4, UPT, UPT, UR4, 0x150, URZ ;  /* 0x0000015004047890 */ /* 0x000fe2000fffe0ff */
[----:B------:R1:W-:Y:S01]  /*2960*/  @!P2 SYNCS.ARRIVE.TRANS64.RED RZ, [R3+URZ], R4 ;  /* 0x0000000403ffa9a7 */ /* 0x0003e200080004ff */
[----:B------:R-:W-:Y:S01]  /*2970*/  UIADD3 UR6, UPT, UPT, UR6, 0x1, URZ ;  /* 0x0000000106067890 */ /* 0x000fe2000fffe0ff */
[----:B------:R-:W-:-:S03]  /*2980*/  VIADD R8, R8, 0x1 ;  /* 0x0000000108087836 */ /* 0x000fc60000000000 */
[----:B------:R-:W-:Y:S02]  /*2990*/  UISETP.NE.AND UP0, UPT, UR6, 0x2, UPT ;  /* 0x000000020600788c */ /* 0x000fe4000bf05270 */
[----:B------:R-:W-:Y:S01]  /*29a0*/  ISETP.NE.AND P0, PT, R8, 0x2, PT ;  /* 0x000000020800780c */ /* 0x000fe20003f05270 */
[----:B------:R-:W-:Y:S06]  /*29b0*/  UGETNEXTWORKID.BROADCAST [UR4], [UR5] ;  /* 0x00000000040073ca */ /* 0x000fec0008000100 */
[----:B------:R-:W-:Y:S02]  /*29c0*/  USEL UR4, URZ, 0x1, UP0 ;  /* 0x00000001ff047887 */ /* 0x000fe40008000000 */
[----:B------:R-:W-:-:S04]  /*29d0*/  USEL UR6, UR6, URZ, UP0 ;  /* 0x000000ff06067287 */ /* 0x000fc80008000000 */
[----:B------:R-:W-:Y:S02]  /*29e0*/  LOP3.LUT R12, R12, UR4, RZ, 0x3c, !PT ;  /* 0x000000040c0c7c12 */ /* 0x000fe4000f8e3cff */
[----:B-1----:R-:W-:-:S04]  /*29f0*/  SHF.L.U32 R4, R10, 0x1f, RZ ;  /* 0x0000001f0a047819 */ /* 0x002fc800000006ff */
[----:B------:R-:W1:Y:S02]  /*2a00*/  SYNCS.PHASECHK.TRANS64.TRYWAIT P1, [R0+URZ+0xc0], R4 ;  /* 0x0000c004000075a7 */ /* 0x000e6400080211ff */
[----:B-1----:R-:W-:Y:S05]  /*2a10*/  @!P1 BRA `(.L_x_47) ;  /* 0x0000005000789947 */ /* 0x002fea0003800000 */
.L_x_141:
[C---:B-1----:R-:W-:Y:S01]  /*2a20*/  LEA R4, R11.reuse, UR37, 0x4 ;  /* 0x000000250b047c11 */ /* 0x042fe2000f8e20ff */
[----:B------:R-:W-:Y:S01]  /*2a30*/  VIADD R0, R0, 0xd0 ;  /* 0x000000d000007836 */ /* 0x000fe20000000000 */
[----:B------:R-:W-:Y:S01]  /*2a40*/  SEL R8, R8, RZ, P0 ;  /* 0x000000ff08087207 */ /* 0x000fe20000000000 */
[----:B------:R-:W-:-:S03]  /*2a50*/  VIADD R11, R11, 0x1 ;  /* 0x000000010b0b7836 */ /* 0x000fc60000000000 */
[----:B------:R-:W1:Y:S01]  /*2a60*/  LDS.128 R4, [R4+0x150] ;  /* 0x0001500004047984 */ /* 0x000e620000000c00 */
[----:B------:R-:W-:Y:S02]  /*2a70*/  PRMT R0, RZ, 0x654, R0 ;  /* 0x00000654ff007816 */ /* 0x000fe40000000000 */
[C---:B------:R-:W-:Y:S01]  /*2a80*/  ISETP.NE.AND P1, PT, R11.reuse, 0x2, PT ;  /* 0x000000020b00780c */ /* 0x040fe20003f25270 */
[----:B------:R-:W-:Y:S01]  /*2a90*/  @!PT LDS RZ, [RZ] ;  /* 0x00000000fffff984 */ /* 0x000fe20000000800 */
[----:B------:R-:W-:Y:S01]  /*2aa0*/  @!PT LDS RZ, [RZ] ;  /* 0x00000000fffff984 */ /* 0x000fe20000000800 */
[----:B------:R-:W-:Y:S01]  /*2ab0*/  @!PT LDS RZ, [RZ] ;  /* 0x00000000fffff984 */ /* 0x000fe20000000800 */
[----:B------:R-:W-:Y:S01]  /*2ac0*/  @!PT LDS RZ, [RZ] ;  /* 0x00000000fffff984 */ /* 0x000fe20000000800 */
[----:B------:R2:W-:Y:S06]  /*2ad0*/  MEMBAR.ALL.CTA ;  /* 0x0000000000007992 */ /* 0x0005ec0000008000 */
[----:B--2---:R-:W2:Y:S01]  /*2ae0*/  FENCE.VIEW.ASYNC.S ;  /* 0x00000000000073c6 */ /* 0x004ea20000000000 */
[----:B------:R-:W-:Y:S01]  /*2af0*/  SEL R11, R11, RZ, P1 ;  /* 0x000000ff0b0b7207 */ /* 0x000fe20000800000 */
[----:B--2---:R2:W-:Y:S01]  /*2b00*/  SYNCS.ARRIVE.TRANS64.RED.A1T0 RZ, [R0+URZ], RZ ;  /* 0x000000ff00ff79a7 */ /* 0x0045e200081004ff */
[----:B-1----:R-:W-:-:S02]  /*2b10*/  LOP3.LUT P3, RZ, R6, 0x1, RZ, 0xc0, !PT ;  /* 0x0000000106ff7812 */ /* 0x002fc4000786c0ff */
[----:B------:R-:W-:-:S04]  /*2b20*/  SEL R4, RZ, 0x1, P1 ;  /* 0x00000001ff047807 */ /* 0x000fc80000800000 */
[----:B------:R-:W-:Y:S02]  /*2b30*/  LOP3.LUT R10, R10, R4, RZ, 0x3c, !PT ;  /* 0x000000040a0a7212 */ /* 0x000fe400078e3cff */
[----:B--2---:R-:W-:-:S04]  /*2b40*/  SEL R0, RZ, 0x1, P0 ;  /* 0x00000001ff007807 */ /* 0x004fc80000000000 */
[----:B------:R-:W-:Y:S01]  /*2b50*/  LOP3.LUT R9, R9, R0, RZ, 0x3c, !PT ;  /* 0x0000000009097212 */ /* 0x000fe200078e3cff */
[----:B------:R-:W-:Y:S06]  /*2b60*/  @P3 BRA `(.L_x_48) ;  /* 0xfffffffc002c3947 */ /* 0x000fec000383ffff */
[----:B------:R-:W-:Y:S01]  /*2b70*/  ULEA UR5, UR6, UR37, 0x3 ;  /* 0x0000002506057291 */ /* 0x000fe2000f8e18ff */
[----:B------:R-:W-:-:S08]  /*2b80*/  SHF.L.U32 R2, R12, 0x1f, RZ ;  /* 0x0000001f0c027819 */ /* 0x000fd000000006ff */
[----:B------:R-:W1:Y:S02]  /*2b90*/  SYNCS.PHASECHK.TRANS64 P0, [UR5+0xd0], R2 ;  /* 0x0000d002ff0075a7 */ /* 0x000e640008001005 */
[----:B-1----:R-:W-:Y:S05]  /*2ba0*/  @P0 BRA `(.L_x_49) ;  /* 0x0000000000080947 */ /* 0x002fea0003800000 */
[----:B------:R-:W1:Y:S02]  /*2bb0*/  SYNCS.PHASECHK.TRANS64.TRYWAIT P0, [UR5+0xd0], R2 ;  /* 0x0000d002ff0075a7 */ /* 0x000e640008001105 */
[----:B-1----:R-:W-:Y:S05]  /*2bc0*/  @!P0 BRA `(.L_x_50) ;  /* 0x0000005000208947 */ /* 0x002fea0003800000 */
.L_x_49:
[----:B------:R-:W-:-:S04]  /*2bd0*/  UIADD3 UR4, UPT, UPT, UR6, 0x1, URZ ;  /* 0x0000000106047890 */ /* 0x000fc8000fffe0ff */
[----:B------:R-:W-:-:S04]  /*2be0*/  UISETP.NE.AND UP0, UPT, UR4, 0x2, UPT ;  /* 0x000000020400788c */ /* 0x000fc8000bf05270 */
[----:B------:R-:W-:Y:S02]  /*2bf0*/  USEL UR7, URZ, 0x1, UP0 ;  /* 0x00000001ff077887 */ /* 0x000fe40008000000 */
[----:B------:R-:W-:-:S04]  /*2c00*/  USEL UR4, UR4, URZ, UP0 ;  /* 0x000000ff04047287 */ /* 0x000fc80008000000 */
[----:B------:R-:W-:Y:S01]  /*2c10*/  ULEA UR4, UR4, UR37, 0x3 ;  /* 0x0000002504047291 */ /* 0x000fe2000f8e18ff */
[----:B-1----:R-:W-:-:S04]  /*2c20*/  LOP3.LUT R2, R12, UR7, RZ, 0x3c, !PT ;  /* 0x000000070c027c12 */ /* 0x002fc8000f8e3cff */
[----:B------:R-:W-:-:S04]  /*2c30*/  SHF.L.U32 R0, R2, 0x1f, RZ ;  /* 0x0000001f02007819 */ /* 0x000fc800000006ff */
[----:B------:R-:W1:Y:S02]  /*2c40*/  SYNCS.PHASECHK.TRANS64 P0, [UR4+0xd0], R0 ;  /* 0x0000d000ff0075a7 */ /* 0x000e640008001004 */
[----:B-1----:R-:W-:Y:S05]  /*2c50*/  @P0 EXIT ;  /* 0x000000000000094d */ /* 0x002fea0003800000 */
[----:B------:R-:W-:Y:S02]  /*2c60*/  SHF.L.U32 R2, R2, 0x1f, RZ ;  /* 0x0000001f02027819 */ /* 0x000fe400000006ff */
[----:B------:R-:W-:-:S07]  /*2c70*/  MOV R0, UR4 ;  /* 0x0000000400007c02 */ /* 0x000fce0008000f00 */
.L_x_51:
[----:B-1----:R1:W2:Y:S02]  /*2c80*/  SYNCS.PHASECHK.TRANS64.TRYWAIT P0, [R0+URZ+0xd0], R2 ;  /* 0x0000d002000075a7 */ /* 0x0022a400080011ff */
[----:B--2---:R-:W-:Y:S05]  /*2c90*/  @!P0 NANOSLEEP.SYNCS 0x989680 ;  /* 0x009896800000895d */ /* 0x004fea0003900000 */
[----:B------:R-:W2:Y:S02]  /*2ca0*/  @!P0 SYNCS.PHASECHK.TRANS64 P0, [R0+URZ+0xd0], R2 ;  /* 0x0000d002000085a7 */ /* 0x000ea400080010ff */
[----:B--2---:R-:W-:Y:S05]  /*2cb0*/  @P0 EXIT ;  /* 0x000000000000094d */ /* 0x004fea0003800000 */
[----:B------:R-:W-:Y:S05]  /*2cc0*/  BRA `(.L_x_51) ;  /* 0xfffffffc00ec7947 */ /* 0x000fea000383ffff */
.L_x_44:
[----:B------:R-:W-:-:S09]  /*2cd0*/  UISETP.NE.AND UP1, UPT, UR8, URZ, UPT ;  /* 0x000000ff0800728c */ /* 0x000fd2000bf25270 */
[----:B------:R-:W-:Y:S05]  /*2ce0*/  BRA.U UP1, `(.L_x_52) ;  /* 0x0000000d01b47547 */ /* 0x000fea000b800000 */
[----:B------:R-:W-:Y:S01]  /*2cf0*/  UMOV UR4, 0x40 ;  /* 0x0000004000047882 */ /* 0x000fe20000000000 */
[----:B------:R-:W-:Y:S01]  /*2d00*/  NOP ;  /* 0x0000000000007918 */ /* 0x000fe20000000000 */
[----:B------:R-:W-:Y:S01]  /*2d10*/  ULEA UR4, UR37, UR4, 0x18 ;  /* 0x0000000425047291 */ /* 0x000fe2000f8ec0ff */
[----:B------:R-:W-:Y:S02]  /*2d20*/  UMOV UR5, 0x400 ;  /* 0x0000040000057882 */ /* 0x000fe40000000000 */
[----:B------:R-:W-:-:S06]  /*2d30*/  ULEA UR37, UR37, UR5, 0x18 ;  /* 0x0000000525257291 */ /* 0x000fcc000f8ec0ff */
[----:B------:R-:W1:Y:S02]  /*2d40*/  LDS.U8 R0, [UR4+0x1c] ;  /* 0x00001c04ff007984 */ /* 0x000e640008000000 */
[----:B-1----:R-:W-:-:S13]  /*2d50*/  ISETP.NE.AND P0, PT, R0, RZ, PT ;  /* 0x000000ff0000720c */ /* 0x002fda0003f05270 */
[----:B------:R-:W-:Y:S05]  /*2d60*/  @P0 BRA `(.L_x_53) ;  /* 0x0000000000580947 */ /* 0x000fea0003800000 */
[----:B------:R-:W-:-:S13]  /*2d70*/  ELECT P0, URZ, PT ;  /* 0x0000000000ff782f */ /* 0x000fda0003800000 */
[----:B------:R-:W-:Y:S05]  /*2d80*/  @!P0 BRA `(.L_x_54) ;  /* 0x0000000000608947 */ /* 0x000fea0003800000 */
[----:B------:R-:W-:Y:S01]  /*2d90*/  UMOV UR5, 0x10 ;  /* 0x0000001000057882 */ /* 0x000fe20000000000 */
[----:B------:R-:W-:Y:S01]  /*2da0*/  HFMA2 R0, -RZ, RZ, 0, 5.9604644775390625e-08 ;  /* 0x00000001ff007431 */ /* 0x000fe200000001ff */
[----:B------:R-:W-:-:S03]  /*2db0*/  MOV R2, 0xffff ;  /* 0x0000ffff00027802 */ /* 0x000fc60000000f00 */
[----:B------:R-:W-:Y:S04]  /*2dc0*/  DEPBAR.LE SB1, 0x36 ;  /* 0x00009d800000791a */ /* 0x000fe80000000000 */
[----:B------:R-:W1:Y:S02]  /*2dd0*/  UTCATOMSWS.FIND_AND_SET.ALIGN UP0, UR5, UR5 ;  /* 0x00000005000575e3 */ /* 0x000e640008000800 */
[----:B-1----:R-:W-:Y:S01]  /*2de0*/  MOV R3, UR5 ;  /* 0x0000000500037c02 */ /* 0x002fe20008000f00 */
[----:B------:R-:W-:Y:S06]  /*2df0*/  BRA.U UP0, `(.L_x_55) ;  /* 0x0000000100187547 */ /* 0x000fec000b800000 */
.L_x_56:
[----:B------:R-:W-:Y:S05]  /*2e00*/  NANOSLEEP 0x64 ;  /* 0x000000640000795d */ /* 0x000fea0003800000 */
[----:B------:R-:W-:-:S05]  /*2e10*/  UMOV UR5, 0x10 ;  /* 0x0000001000057882 */ /* 0x000fca0000000000 */
[----:B------:R-:W-:Y:S04]  /*2e20*/  DEPBAR.LE SB1, 0x36 ;  /* 0x00009d800000791a */ /* 0x000fe80000000000 */
[----:B------:R-:W1:Y:S02]  /*2e30*/  UTCATOMSWS.FIND_AND_SET.ALIGN UP0, UR5, UR5 ;  /* 0x00000005000575e3 */ /* 0x000e640008000800 */
[----:B-1----:R-:W-:Y:S01]  /*2e40*/  MOV R3, UR5 ;  /* 0x0000000500037c02 */ /* 0x002fe20008000f00 */
[----:B------:R-:W-:Y:S05]  /*2e50*/  BRA.U !UP0, `(.L_x_56) ;  /* 0xfffffffd08e87547 */ /* 0x000fea000b83ffff */
.L_x_55:
[-C--:B------:R-:W-:Y:S02]  /*2e60*/  SHF.L.U32 R2, R2, R3.reuse, RZ ;  /* 0x0000000302027219 */ /* 0x080fe400000006ff */
[----:B------:R-:W-:Y:S01]  /*2e70*/  SHF.L.U32 R0, R0, R3, RZ ;  /* 0x0000000300007219 */ /* 0x000fe200000006ff */
[----:B------:R-:W-:Y:S02]  /*2e80*/  IMAD.SHL.U32 R3, R3, 0x20, RZ ;  /* 0x0000002003037824 */ /* 0x000fe400078e00ff */
[----:B------:R1:W-:Y:S04]  /*2e90*/  ATOMS.OR RZ, [UR4+0x14], R2 ;  /* 0x00001402ffff798c */ /* 0x0003e8000b000004 */
[----:B------:R1:W-:Y:S04]  /*2ea0*/  ATOMS.OR RZ, [UR4+0x18], R0 ;  /* 0x00001800ffff798c */ /* 0x0003e8000b000004 */
[----:B------:R1:W-:Y:S01]  /*2eb0*/  STS [UR37+0x170], R3 ;  /* 0x00017003ff007988 */ /* 0x0003e20008000825 */
[----:B------:R-:W-:Y:S05]  /*2ec0*/  BRA `(.L_x_54) ;  /* 0x0000000000107947 */ /* 0x000fea0003800000 */
.L_x_53:
[----:B------:R-:W-:Y:S02]  /*2ed0*/  MOV R0, 0xffffffff ;  /* 0xffffffff00007802 */ /* 0x000fe40000000f00 */
[----:B------:R-:W-:-:S03]  /*2ee0*/  MOV R2, 0x2f10 ;  /* 0x00002f1000027802 */ /* 0x000fc60000000f00 */
[----:B------:R1:W-:Y:S04]  /*2ef0*/  STS [UR37+0x170], R0 ;  /* 0x00017000ff007988 */ /* 0x0003e80008000825 */
[----:B-1-3-5:R-:W-:Y:S05]  /*2f00*/  CALL.REL.NOINC `($__internal_1_$__cuda_sm10x_tcgen05_guardrail_trap_phase_invalid_during_alloc) ;  /* 0x0000005000f47944 */ /* 0x02afea0003c00000 */
.L_x_54:
[----:B------:R-:W-:Y:S05]  /*2f10*/  WARPSYNC.ALL ;  /* 0x0000000000007948 */ /* 0x000fea0003800000 */
[----:B------:R-:W2:Y:S01]  /*2f20*/  S2UR UR5, SR_CgaCtaId ;  /* 0x00000000000579c3 */ /* 0x000ea20000008800 */
[----:B------:R-:W-:Y:S01]  /*2f30*/  UMOV UR4, 0x400 ;  /* 0x0000040000047882 */ /* 0x000fe20000000000 */
[----:B------:R-:W-:-:S06]  /*2f40*/  NOP ;  /* 0x0000000000007918 */ /* 0x000fcc0000000000 */
[----:B------:R-:W-:Y:S06]  /*2f50*/  BAR.ARV 0x6, 0xa0 ;  /* 0x0182800000007b1d */ /* 0x000fec0000002000 */
[----:B------:R-:W4:Y:S01]  /*2f60*/  LDCU UR7, c[0x0][0x38c] ;  /* 0x00007180ff0777ac */ /* 0x000f220008000800 */
[----:B------:R-:W-:Y:S01]  /*2f70*/  IMAD.MOV.U32 R11, RZ, RZ, 0x1 ;  /* 0x00000001ff0b7424 */ /* 0x000fe200078e00ff */
[----:B------:R-:W-:Y:S01]  /*2f80*/  CS2R R8, SRZ ;  /* 0x0000000000087805 */ /* 0x000fe2000001ff00 */
[----:B------:R-:W-:Y:S01]  /*2f90*/  IMAD.MOV.U32 R10, RZ, RZ, RZ ;  /* 0x000000ffff0a7224 */ /* 0x000fe200078e00ff */
[----:B------:R-:W3:Y:S01]  /*2fa0*/  LDCU UR6, c[0x0][0x38c] ;  /* 0x00007180ff0677ac */ /* 0x000ee20008000800 */
[----:B------:R-:W-:Y:S01]  /*2fb0*/  UMOV UR15, URZ ;  /* 0x000000ff000f7c82 */ /* 0x000fe20008000000 */
[----:B------:R-:W-:Y:S01]  /*2fc0*/  UMOV UR14, URZ ;  /* 0x000000ff000e7c82 */ /* 0x000fe20008000000 */
[----:B--2---:R-:W-:Y:S01]  /*2fd0*/  ULEA UR5, UR5, UR4, 0x18 ;  /* 0x0000000405057291 */ /* 0x004fe2000f8ec0ff */
[----:B------:R-:W-:Y:S01]  /*2fe0*/  UMOV UR24, 0x0 ;  /* 0x0000000000187882 */ /* 0x000fe20000000000 */
[----:B------:R-:W-:-:S02]  /*2ff0*/  UMOV UR25, 0x8100490 ;  /* 0x0810049000197882 */ /* 0x000fc40000000000 */
[----:B------:R-:W-:Y:S02]  /*3000*/  UIADD3 UR10, UPT, UPT, UR5, 0x6400, URZ ;  /* 0x00006400050a7890 */ /* 0x000fe4000fffe0ff */
[----:B------:R-:W-:Y:S02]  /*3010*/  UIADD3 UR11, UPT, UPT, UR5, 0x26400, URZ ;  /* 0x00026400050b7890 */ /* 0x000fe4000fffe0ff */
[----:B----4-:R-:W-:Y:S01]  /*3020*/  UIADD3 UR7, UPT, UPT, UR7, 0x3f, URZ ;  /* 0x0000003f07077890 */ /* 0x010fe2000fffe0ff */
[----:B-1----:R-:W1:Y:S01]  /*3030*/  LDS R0, [UR5+0x170] ;  /* 0x00017005ff007984 */ /* 0x002e620008000800 */
[----:B------:R-:W-:Y:S02]  /*3040*/  USHF.R.U32.HI UR10, URZ, 0x4, UR10 ;  /* 0x00000004ff0a7899 */ /* 0x000fe4000801160a */
[----:B------:R-:W-:Y:S02]  /*3050*/  USHF.R.S32.HI UR4, URZ, 0x1f, UR7 ;  /* 0x0000001fff047899 */ /* 0x000fe40008011407 */
[----:B------:R-:W-:-:S02]  /*3060*/  USHF.R.U32.HI UR11, URZ, 0x4, UR11 ;  /* 0x00000004ff0b7899 */ /* 0x000fc4000801160b */
[----:B------:R-:W-:Y:S02]  /*3070*/  ULEA.HI UR4, UR4, UR7, URZ, 0x6 ;  /* 0x0000000704047291 */ /* 0x000fe4000f8f30ff */
[----:B------:R-:W-:Y:S02]  /*3080*/  ULOP3.LUT UR10, UR10, 0x3fff, URZ, 0xc0, !UPT ;  /* 0x00003fff0a0a7892 */ /* 0x000fe4000f8ec0ff */
[----:B------:R-:W-:Y:S02]  /*3090*/  USHF.R.S32.HI UR4, URZ, 0x6, UR4 ;  /* 0x00000006ff047899 */ /* 0x000fe40008011404 */
[----:B------:R-:W-:Y:S02]  /*30a0*/  ULOP3.LUT UR11, UR11, 0x3fff, URZ, 0xc0, !UPT ;  /* 0x00003fff0b0b7892 */ /* 0x000fe4000f8ec0ff */
[----:B------:R-:W-:Y:S01]  /*30b0*/  UISETP.LT.AND UP0, UPT, UR4, 0x1, UPT ;  /* 0x000000010400788c */ /* 0x000fe2000bf01270 */
[----:B------:R-:W-:Y:S01]  /*30c0*/  UMOV UR22, 0x0 ;  /* 0x0000000000167882 */ /* 0x000fe20000000000 */
[----:B------:R-:W-:-:S02]  /*30d0*/  UMOV UR23, 0x8100490 ;  /* 0x0810049000177882 */ /* 0x000fc40000000000 */
[----:B------:R-:W-:Y:S02]  /*30e0*/  USEL UR9, UR4, 0x1, !UP0 ;  /* 0x0000000104097887 */ /* 0x000fe4000c000000 */
[----:B------:R-:W-:Y:S02]  /*30f0*/  ULOP3.LUT UR10, UR10, 0x10000, URZ, 0xfc, !UPT ;  /* 0x000100000a0a7892 */ /* 0x000fe4000f8efcff */
[----:B------:R-:W-:Y:S02]  /*3100*/  ULOP3.LUT UR11, UR11, 0x10000, URZ, 0xfc, !UPT ;  /* 0x000100000b0b7892 */ /* 0x000fe4000f8efcff */
[----:B------:R-:W-:Y:S02]  /*3110*/  UIADD3 UR9, UPT, UPT, -UR9, URZ, URZ ;  /* 0x000000ff09097290 */ /* 0x000fe4000fffe1ff */
[----:B---3--:R-:W-:Y:S01]  /*3120*/  UISETP.GE.AND UP3, UPT, UR6, 0x1, UPT ;  /* 0x000000010600788c */ /* 0x008fe2000bf66270 */
[----:B------:R-:W-:Y:S01]  /*3130*/  UMOV UR20, 0x0 ;  /* 0x0000000000147882 */ /* 0x000fe20000000000 */
[----:B------:R-:W-:Y:S01]  /*3140*/  UMOV UR21, 0x8100490 ;  /* 0x0810049000157882 */ /* 0x000fe20000000000 */
[----:B------:R-:W-:Y:S01]  /*3150*/  UMOV UR18, 0x0 ;  /* 0x0000000000127882 */ /* 0x000fe20000000000 */
[----:B------:R-:W-:Y:S01]  /*3160*/  UMOV UR19, 0x8100490 ;  /* 0x0810049000137882 */ /* 0x000fe20000000000 */
[----:B-1----:R-:W-:-:S15]  /*3170*/  R2UR UR16, R0 ;  /* 0x00000000001072ca */ /* 0x002fde00000e0000 */
.L_x_63:
[----:B------:R-:W-:Y:S02]  /*3180*/  LEA R0, R10, UR5, 0x3 ;  /* 0x000000050a007c11 */ /* 0x000fe4000f8e18ff */
[----:B------:R-:W-:Y:S02]  /*3190*/  SHF.L.U32 R2, R9, 0x1f, RZ ;  /* 0x0000001f09027819 */ /* 0x000fe400000006ff */
[----:B------:R-:W-:Y:S01]  /*31a0*/  PLOP3.LUT P0, PT, PT, PT, UP3, 0x80, 0x8 ;  /* 0x000000000008781c */ /* 0x000fe20003f0f038 */
[----:B------:R-:W-:Y:S01]  /*31b0*/  VIADD R3, R0, 0xd0 ;  /* 0x000000d000037836 */ /* 0x000fe20000000000 */
[----:B-1----:R-:W1:Y:S02]  /*31c0*/  SYNCS.PHASECHK.TRANS64.TRYWAIT P1, [R0+URZ+0xc0], R2 ;  /* 0x0000c002000075a7 */ /* 0x002e6400080211ff */
[----:B-1-3--:R-:W-:Y:S09]  /*31d0*/  @!P1 BRA `(.L_x_57) ;  /* 0x0000004800b49947 */ /* 0x00aff20003800000 */
.L_x_143:
[----:B------:R-:W-:Y:S01]  /*31e0*/  LEA R4, R10, UR5, 0x4 ;  /* 0x000000050a047c11 */ /* 0x000fe2000f8e20ff */
[----:B------:R-:W-:Y:S01]  /*31f0*/  @UP3 ULEA UR6, UR14, UR5, 0x3 ;  /* 0x000000050e063291 */ /* 0x000fe2000f8e18ff */
[----:B------:R-:W-:Y:S01]  /*3200*/  PLOP3.LUT P2, PT, PT, PT, PT, 0x80, 0x8 ;  /* 0x000000000008781c */ /* 0x000fe20003f4f070 */
[----:B------:R-:W-:Y:S01]  /*3210*/  ULEA UR7, UR15, UR5, 0x3 ;  /* 0x000000050f077291 */ /* 0x000fe2000f8e18ff */
[----:B------:R-:W-:Y:S01]  /*3220*/  PRMT R3, RZ, 0x654, R3 ;  /* 0x00000654ff037816 */ /* 0x000fe20000000003 */
[----:B------:R-:W-:Y:S01]  /*3230*/  ULEA UR8, UR15, UR16, 0x6 ;  /* 0x000000100f087291 */ /* 0x000fe2000f8e30ff */
[----:B------:R-:W2:Y:S01]  /*3240*/  LDS.128 R4, [R4+0x150] ;  /* 0x0001500004047984 */ /* 0x000ea20000000c00 */
[----:B-1----:R-:W-:Y:S02]  /*3250*/  @P0 SHF.L.U32 R2, R8, 0x1f, RZ ;  /* 0x0000001f08020819 */ /* 0x002fe400000006ff */
[----:B------:R-:W-:Y:S01]  /*3260*/  SHF.L.U32 R0, R11, 0x1f, RZ ;  /* 0x0000001f0b007819 */ /* 0x000fe200000006ff */
[----:B------:R-:W-:Y:S01]  /*3270*/  @!PT LDS RZ, [RZ] ;  /* 0x00000000fffff984 */ /* 0x000fe20000000800 */
[----:B------:R-:W-:Y:S01]  /*3280*/  @!PT LDS RZ, [RZ] ;  /* 0x00000000fffff984 */ /* 0x000fe20000000800 */
[----:B------:R-:W-:Y:S01]  /*3290*/  @!PT LDS RZ, [RZ] ;  /* 0x00000000fffff984 */ /* 0x000fe20000000800 */
[----:B------:R-:W-:Y:S01]  /*32a0*/  @!PT LDS RZ, [RZ] ;  /* 0x00000000fffff984 */ /* 0x000fe20000000800 */
[----:B------:R1:W-:Y:S06]  /*32b0*/  MEMBAR.ALL.CTA ;  /* 0x0000000000007992 */ /* 0x0003ec0000008000 */
[----:B-1----:R-:W1:Y:S02]  /*32c0*/  FENCE.VIEW.ASYNC.S ;  /* 0x00000000000073c6 */ /* 0x002e640000000000 */
[----:B-1----:R1:W-:Y:S01]  /*32d0*/  SYNCS.ARRIVE.TRANS64.RED.A1T0 RZ, [R3+URZ], RZ ;  /* 0x000000ff03ff79a7 */ /* 0x0023e200081004ff */
[----:B------:R1:W3:Y:S01]  /*32e0*/  @P0 SYNCS.PHASECHK.TRANS64.TRYWAIT P2, [UR6], R2 ;  /* 0x00000002ff0005a7 */ /* 0x0002e20008041106 */
[----:B--2---:R-:W-:Y:S01]  /*32f0*/  LOP3.LUT P1, RZ, R6, 0x1, RZ, 0xc0, !PT ;  /* 0x0000000106ff7812 */ /* 0x004fe2000782c0ff */
[----:B------:R-:W2:Y:S02]  /*3300*/  SYNCS.PHASECHK.TRANS64.TRYWAIT P0, [UR7+0x100], R0 ;  /* 0x00010000ff0075a7 */ /* 0x000ea40008001107 */
[----:B-123--:R-:W-:Y:S10]  /*3310*/  @!P0 BRA `(.L_x_58) ;  /* 0x0000004800788947 */ /* 0x00eff40003800000 */
.L_x_145:
[----:B------:R-:W-:Y:S01]  /*3320*/  IADD3 R10, PT, PT, R10, 0x1, RZ ;  /* 0x000000010a0a7810 */ /* 0x000fe20007ffe0ff */
[----:B------:R-:W-:Y:S06]  /*3330*/  BRA.U !UP3, `(.L_x_59) ;  /* 0x000000010bc07547 */ /* 0x000fec000b800000 */
[----:B------:R-:W-:Y:S01]  /*3340*/  UPLOP3.LUT UP4, UPT, UPT, UPT, UPT, 0x40, 0x4 ;  /* 0x000000000004789c */ /* 0x000fe20003f8e870 */
[----:B------:R-:W-:Y:S01]  /*3350*/  UMOV UR13, UR9 ;  /* 0x00000009000d7c82 */ /* 0x000fe20008000000 */
[----:B------:R-:W-:Y:S01]  /*3360*/  UMOV UR12, UR4 ;  /* 0x00000004000c7c82 */ /* 0x000fe20008000000 */
[----:B------:R-:W-:-:S08]  /*3370*/  UMOV UR17, UR14 ;  /* 0x0000000e00117c82 */ /* 0x000fd00008000000 */
.L_x_62:
[----:B------:R-:W-:Y:S02]  /*3380*/  UIADD3 UR13, UPT, UPT, UR13, 0x1, URZ ;  /* 0x000000010d0d7890 */ /* 0x000fe4000fffe0ff */
[----:B--2---:R-:W-:Y:S02]  /*3390*/  ULEA UR6, UR17, UR5, 0x3 ;  /* 0x0000000511067291 */ /* 0x004fe4000f8e18ff */
[----:B------:R-:W-:Y:S01]  /*33a0*/  UISETP.NE.AND UP0, UPT, UR13, URZ, UPT ;  /* 0x000000ff0d00728c */ /* 0x000fe2000bf05270 */
[----:B---3--:R-:W-:Y:S10]  /*33b0*/  @P2 BRA `(.L_x_60) ;  /* 0x00000000000c2947 */ /* 0x008ff40003800000 */
[----:B-1----:R-:W-:Y:S04]  /*33c0*/  SHF.L.U32 R2, R8, 0x1f, RZ ;  /* 0x0000001f08027819 */ /* 0x002fe800000006ff */
[----:B------:R-:W1:Y:S02]  /*33d0*/  SYNCS.PHASECHK.TRANS64.TRYWAIT P0, [UR6], R2 ;  /* 0x00000002ff0075a7 */ /* 0x000e640008001106 */
[----:B-1----:R-:W-:Y:S05]  /*33e0*/  @!P0 BRA `(.L_x_61) ;  /* 0x00000048005c8947 */ /* 0x002fea0003800000 */
.L_x_60:
[----:B------:R-:W-:Y:S01]  /*33f0*/  UISETP.NE.AND UP1, UPT, UR12, 0x1, UPT ;  /* 0x000000010c00788c */ /* 0x000fe2000bf25270 */
[----:B------:R-:W-:Y:S01]  /*3400*/  PLOP3.LUT P2, PT, PT, PT, PT, 0x80, 0x8 ;  /* 0x000000000008781c */ /* 0x000fe20003f4f070 */
[----:B------:R-:W-:Y:S02]  /*3410*/  UIADD3 UR14, UPT, UPT, UR17, 0x1, URZ ;  /* 0x00000001110e7890 */ /* 0x000fe4000fffe0ff */
[----:B------:R-:W-:Y:S02]  /*3420*/  ULEA UR28, UR17, UR11, 0x9 ;  /* 0x0000000b111c7291 */ /* 0x000fe4000f8e48ff */
[----:B------:R-:W-:Y:S01]  /*3430*/  UISETP.NE.AND UP2, UPT, UR14, 0x8, UPT ;  /* 0x000000080e00788c */ /* 0x000fe2000bf45270 */
[----:B------:R-:W-:Y:S01]  /*3440*/  PLOP3.LUT P0, PT, PT, PT, UP1, 0x80, 0x8 ;  /* 0x000000000008781c */ /* 0x000fe20003f0f018 */
[----:B------:R-:W-:Y:S02]  /*3450*/  UIADD3 UR40, UPT, UPT, UR28, 0x2, URZ ;  /* 0x000000021c287890 */ /* 0x000fe4000fffe0ff */
[----:B------:R-:W-:Y:S02]  /*3460*/  USEL UR27, URZ, 0x1, UP2 ;  /* 0x00000001ff1b7887 */ /* 0x000fe40009000000 */
[----:B------:R-:W-:Y:S02]  /*3470*/  USEL UR14, UR14, URZ, UP2 ;  /* 0x000000ff0e0e7287 */ /* 0x000fe40009000000 */
[----:B------:R-:W-:Y:S02]  /*3480*/  UIADD3 UR36, UPT, UPT, UR28, 0x4, URZ ;  /* 0x000000041c247890 */ /* 0x000fe4000fffe0ff */
[----:B------:R-:W-:Y:S01]  /*3490*/  @UP1 ULEA UR26, UR14, UR5, 0x3 ;  /* 0x000000050e1a1291 */ /* 0x000fe2000f8e18ff */
[----:B------:R-:W-:Y:S01]  /*34a0*/  LOP3.LUT R8, R8, UR27, RZ, 0x3c, !PT ;  /* 0x0000001b08087c12 */ /* 0x000fe2000f8e3cff */
[----:B------:R-:W-:Y:S02]  /*34b0*/  UIADD3 UR32, UPT, UPT, UR28, 0x6, URZ ;  /* 0x000000061c207890 */ /* 0x000fe4000fffe0ff */
[----:B------:R-:W-:Y:S01]  /*34c0*/  UIADD3 UR6, UPT, UPT, UR6, 0x40, URZ ;  /* 0x0000004006067890 */ /* 0x000fe2000fffe0ff */
[----:B-1----:R-:W-:Y:S01]  /*34d0*/  @P0 SHF.L.U32 R0, R8, 0x1f, RZ ;  /* 0x0000001f08000819 */ /* 0x002fe200000006ff */
[----:B------:R-:W-:Y:S01]  /*34e0*/  UIADD3 UR12, UPT, UPT, UR12, -0x1, URZ ;  /* 0xffffffff0c0c7890 */ /* 0x000fe2000fffe0ff */
[----:B------:R-:W-:Y:S02]  /*34f0*/  UMOV UR29, 0x40004040 ;  /* 0x40004040001d7882 */ /* 0x000fe40000000000 */
[----:B------:R2:W3:Y:S01]  /*3500*/  @P0 SYNCS.PHASECHK.TRANS64.TRYWAIT P2, [UR26], R0 ;  /* 0x00000000ff0005a7 */ /* 0x0004e2000804111a */
[----:B------:R-:W-:Y:S01]  /*3510*/  ULEA UR26, UR17, UR10, 0xa ;  /* 0x0000000a111a7291 */ /* 0x000fe2000f8e50ff */
[----:B------:R-:W-:Y:S01]  /*3520*/  UMOV UR27, 0x40004040 ;  /* 0x40004040001b7882 */ /* 0x000fe20000000000 */
[----:B------:R-:W-:Y:S02]  /*3530*/  UMOV UR41, 0x40004040 ;  /* 0x4000404000297882 */ /* 0x000fe40000000000 */
[----:B------:R-:W-:Y:S02]  /*3540*/  UIADD3 UR38, UPT, UPT, UR26, 0x2, URZ ;  /* 0x000000021a267890 */ /* 0x000fe4000fffe0ff */
[----:B------:R-:W-:Y:S02]  /*3550*/  UIADD3 UR34, UPT, UPT, UR26, 0x4, URZ ;  /* 0x000000041a227890 */ /* 0x000fe4000fffe0ff */
[----:B------:R-:W-:Y:S01]  /*3560*/  UIADD3 UR30, UPT, UPT, UR26, 0x6, URZ ;  /* 0x000000061a1e7890 */ /* 0x000fe2000fffe0ff */
[----:B------:R2:W-:Y:S01]  /*3570*/  UTCHMMA gdesc[UR26], gdesc[UR28], tmem[UR8], tmem[UR24], idesc[UR25], UP4 ;  /* 0x00ff181c1a0075ea */ /* 0x0005e2000a000008 */
[----:B------:R-:W-:Y:S01]  /*3580*/  UPLOP3.LUT UP4, UPT, UPT, UPT, UPT, 0x80, 0x8 ;  /* 0x000000000008789c */ /* 0x000fe20003f8f070 */
[----:B------:R-:W-:Y:S01]  /*3590*/  UMOV UR39, 0x40004040 ;  /* 0x4000404000277882 */ /* 0x000fe20000000000 */
[----:B------:R-:W-:Y:S01]  /*35a0*/  UMOV UR37, 0x40004040 ;  /* 0x4000404000257882 */ /* 0x000fe20000000000 */
[----:B------:R2:W-:Y:S01]  /*35b0*/  UTCHMMA gdesc[UR38], gdesc[UR40], tmem[UR8], tmem[UR22], idesc[UR23], UPT ;  /* 0x00ff1628260075ea */ /* 0x0005e2000b800008 */
[----:B------:R-:W-:Y:S01]  /*35c0*/  UMOV UR35, 0x40004040 ;  /* 0x4000404000237882 */ /* 0x000fe20000000000 */
[----:B------:R-:W-:Y:S01]  /*35d0*/  UMOV UR33, 0x40004040 ;  /* 0x4000404000217882 */ /* 0x000fe20000000000 */
[----:B------:R-:W-:Y:S01]  /*35e0*/  UMOV UR31, 0x40004040 ;  /* 0x40004040001f7882 */ /* 0x000fe20000000000 */
[----:B------:R2:W-:Y:S01]  /*35f0*/  UTCHMMA gdesc[UR34], gdesc[UR36], tmem[UR8], tmem[UR20], idesc[UR21], UPT ;  /* 0x00ff1424220075ea */ /* 0x0005e2000b800008 */
[----:B------:R2:W-:Y:S01]  /*3600*/  UTCHMMA gdesc[UR30], gdesc[UR32], tmem[UR8], tmem[UR18], idesc[UR19], UPT ;  /* 0x00ff12201e0075ea */ /* 0x0005e2000b800008 */
[----:B------:R2:W-:Y:S01]  /*3610*/  UTCBAR [UR6], URZ ;  /* 0x000000ff060073e9 */ /* 0x0005e200080000ff */
[----:B------:R-:W-:Y:S01]  /*3620*/  UMOV UR17, UR14 ;  /* 0x0000000e00117c82 */ /* 0x000fe20008000000 */
[----:B------:R-:W-:Y:S05]  /*3630*/  BRA.U UP0, `(.L_x_62) ;  /* 0xfffffffd00507547 */ /* 0x000fea000b83ffff */
.L_x_59:
[----:B------:R-:W-:Y:S01]  /*3640*/  UIADD3 UR15, UPT, UPT, UR15, 0x1, URZ ;  /* 0x000000010f0f7890 */ /* 0x000fe2000fffe0ff */
[C---:B------:R-:W-:Y:S01]  /*3650*/  ISETP.NE.AND P0, PT, R10.reuse, 0x2, PT ;  /* 0x000000020a00780c */ /* 0x040fe20003f05270 */
[----:B------:R-:W-:Y:S02]  /*3660*/  UIADD3 UR7, UPT, UPT, UR7, 0xe0, URZ ;  /* 0x000000e007077890 */ /* 0x000fe4000fffe0ff */
[----:B------:R-:W-:Y:S01]  /*3670*/  UISETP.NE.AND UP0, UPT, UR15, 0x4, UPT ;  /* 0x000000040f00788c */ /* 0x000fe2000bf05270 */
[----:B-12---:R-:W-:Y:S02]  /*3680*/  SEL R0, RZ, 0x1, P0 ;  /* 0x00000001ff007807 */ /* 0x006fe40000000000 */
[----:B------:R-:W-:Y:S01]  /*3690*/  SEL R10, R10, RZ, P0 ;  /* 0x000000ff0a0a7207 */ /* 0x000fe20000000000 */
[----:B------:R-:W-:Y:S01]  /*36a0*/  USEL UR6, URZ, 0x1, UP0 ;  /* 0x00000001ff067887 */ /* 0x000fe20008000000 */
[----:B------:R-:W-:Y:S01]  /*36b0*/  LOP3.LUT R9, R9, R0, RZ, 0x3c, !PT ;  /* 0x0000000009097212 */ /* 0x000fe200078e3cff */
[----:B------:R-:W-:Y:S01]  /*36c0*/  USEL UR15, UR15, URZ, UP0 ;  /* 0x000000ff0f0f7287 */ /* 0x000fe20008000000 */
[----:B------:R1:W-:Y:S03]  /*36d0*/  UTCBAR [UR7], URZ ;  /* 0x000000ff070073e9 */ /* 0x0003e600080000ff */
[----:B------:R-:W-:Y:S01]  /*36e0*/  LOP3.LUT R11, R11, UR6, RZ, 0x3c, !PT ;  /* 0x000000060b0b7c12 */ /* 0x000fe2000f8e3cff */
[----:B------:R-:W-:Y:S07]  /*36f0*/  @P1 BRA `(.L_x_63) ;  /* 0xfffffff800a01947 */ /* 0x000fee000383ffff */
[----:B------:R-:W2:Y:S01]  /*3700*/  S2UR UR4, SR_CgaCtaId ;  /* 0x00000000000479c3 */ /* 0x000ea20000008800 */
[----:B------:R-:W-:Y:S01]  /*3710*/  ELECT P0, URZ, PT ;  /* 0x0000000000ff782f */ /* 0x000fe20003800000 */
[----:B------:R-:W-:Y:S01]  /*3720*/  IMAD.MOV.U32 R0, RZ, RZ, 0x1 ;  /* 0x00000001ff007424 */ /* 0x000fe200078e00ff */
[----:B------:R-:W-:Y:S01]  /*3730*/  UIADD3 UR5, UPT, UPT, UR5, 0x100, URZ ;  /* 0x0000010005057890 */ /* 0x000fe2000fffe0ff */
[----:B------:R-:W-:Y:S01]  /*3740*/  SHF.L.U32 R2, R11, 0x1f, RZ ;  /* 0x0000001f0b027819 */ /* 0x000fe200000006ff */
[----:B------:R-:W-:-:S03]  /*3750*/  UMOV UR6, 0x40 ;  /* 0x0000004000067882 */ /* 0x000fc60000000000 */
[----:B------:R-:W-:Y:S01]  /*3760*/  UVIRTCOUNT.DEALLOC.SMPOOL 0x80 ;  /* 0x000000800000784c */ /* 0x000fe20000000000 */
[----:B--2---:R-:W-:Y:S02]  /*3770*/  ULEA UR4, UR4, UR6, 0x18 ;  /* 0x0000000604047291 */ /* 0x004fe4000f8ec0ff */
[----:B------:R-:W-:-:S07]  /*3780*/  ULEA UR6, UR15, UR5, 0x3 ;  /* 0x000000050f067291 */ /* 0x000fce000f8e18ff */
[----:B------:R2:W-:Y:S02]  /*3790*/  @P0 STS.U8 [UR4+0x1c], R0 ;  /* 0x00001c00ff000988 */ /* 0x0005e40008000004 */
[----:B------:R-:W4:Y:S02]  /*37a0*/  SYNCS.PHASECHK.TRANS64.TRYWAIT P0, [UR6], R2 ;  /* 0x00000002ff0075a7 */ /* 0x000f240008001106 */
[----:B--2-4-:R-:W-:Y:S05]  /*37b0*/  @!P0 BRA `(.L_x_64) ;  /* 0x0000004400808947 */ /* 0x014fea0003800000 */
.L_x_148:
[----:B-1----:R-:W-:-:S04]  /*37c0*/  UIADD3 UR7, UPT, UPT, UR15, 0x1, URZ ;  /* 0x000000010f077890 */ /* 0x002fc8000fffe0ff */
[----:B------:R-:W-:-:S04]  /*37d0*/  UISETP.NE.AND UP0, UPT, UR7, 0x4, UPT ;  /* 0x000000040700788c */ /* 0x000fc8000bf05270 */
[----:B------:R-:W-:Y:S02]  /*37e0*/  USEL UR8, URZ, 0x1, UP0 ;  /* 0x00000001ff087887 */ /* 0x000fe40008000000 */
[----:B------:R-:W-:-:S04]  /*37f0*/  USEL UR7, UR7, URZ, UP0 ;  /* 0x000000ff07077287 */ /* 0x000fc80008000000 */
[----:B------:R-:W-:Y:S01]  /*3800*/  ULEA UR6, UR7, UR5, 0x3 ;  /* 0x0000000507067291 */ /* 0x000fe2000f8e18ff */
[----:B--2---:R-:W-:-:S04]  /*3810*/  LOP3.LUT R2, R11, UR8, RZ, 0x3c, !PT ;  /* 0x000000080b027c12 */ /* 0x004fc8000f8e3cff */
[----:B------:R-:W-:-:S04]  /*3820*/  SHF.L.U32 R3, R2, 0x1f, RZ ;  /* 0x0000001f02037819 */ /* 0x000fc800000006ff */
[----:B------:R-:W1:Y:S02]  /*3830*/  SYNCS.PHASECHK.TRANS64.TRYWAIT P0, [UR6], R3 ;  /* 0x00000003ff0075a7 */ /* 0x000e640008001106 */
[----:B-1----:R-:W-:Y:S05]  /*3840*/  @!P0 BRA `(.L_x_65) ;  /* 0x0000004400748947 */ /* 0x002fea0003800000 */
.L_x_150:
        /* <DEDUP_REMOVED lines=9> */
.L_x_152:
[----:B------:R-:W-:-:S04]  /*38e0*/  UIADD3 UR7, UPT, UPT, UR7, 0x1, URZ ;  /* 0x0000000107077890 */ /* 0x000fc8000fffe0ff */
[----:B------:R-:W-:-:S04]  /*38f0*/  UISETP.NE.AND UP0, UPT, UR7, 0x4, UPT ;  /* 0x000000040700788c */ /* 0x000fc8000bf05270 */
[----:B------:R-:W-:Y:S02]  /*3900*/  USEL UR6, URZ, 0x1, UP0 ;  /* 0x00000001ff067887 */ /* 0x000fe40008000000 */
[----:B------:R-:W-:-:S04]  /*3910*/  USEL UR7, UR7, URZ, UP0 ;  /* 0x000000ff07077287 */ /* 0x000fc80008000000 */
[----:B------:R-:W-:Y:S01]  /*3920*/  ULEA UR7, UR7, UR5, 0x3 ;  /* 0x0000000507077291 */ /* 0x000fe2000f8e18ff */
[----:B------:R-:W-:-:S04]  /*3930*/  LOP3.LUT R2, R2, UR6, RZ, 0x3c, !PT ;  /* 0x0000000602027c12 */ /* 0x000fc8000f8e3cff */
[----:B------:R-:W-:-:S04]  /*3940*/  SHF.L.U32 R2, R2, 0x1f, RZ ;  /* 0x0000001f02027819 */ /* 0x000fc800000006ff */
[----:B------:R-:W2:Y:S02]  /*3950*/  SYNCS.PHASECHK.TRANS64.TRYWAIT P0, [UR7], R2 ;  /* 0x00000002ff0075a7 */ /* 0x000ea40008001107 */
[----:B--2---:R-:W-:Y:S05]  /*3960*/  @!P0 BRA `(.L_x_67) ;  /* 0x00000044005c8947 */ /* 0x004fea0003800000 */
.L_x_154:
[----:B------:R-:W-:Y:S01]  /*3970*/  NOP ;  /* 0x0000000000007918 */ /* 0x000fe20000000000 */
[----:B-1----:R-:W1:Y:S01]  /*3980*/  LDS R0, [UR4+0x14] ;  /* 0x00001404ff007984 */ /* 0x002e620008000800 */
[----:B------:R-:W-:Y:S01]  /*3990*/  ULOP3.LUT UR6, UR16, 0xffff, URZ, 0xc0, !UPT ;  /* 0x0000ffff10067892 */ /* 0x000fe2000f8ec0ff */
[----:B------:R-:W-:Y:S01]  /*39a0*/  UMOV UR8, 0xffff ;  /* 0x0000ffff00087882 */ /* 0x000fe20000000000 */
[----:B------:R-:W-:Y:S02]  /*39b0*/  UMOV UR5, 0x1 ;  /* 0x0000000100057882 */ /* 0x000fe40000000000 */
[----:B------:R-:W-:-:S04]  /*39c0*/  USHF.R.U32.HI UR6, URZ, 0x5, UR6 ;  /* 0x00000005ff067899 */ /* 0x000fc80008011606 */
[----:B------:R-:W-:Y:S02]  /*39d0*/  USHF.L.U32 UR8, UR8, UR6, URZ ;  /* 0x0000000608087299 */ /* 0x000fe400080006ff */
[----:B------:R-:W-:-:S04]  /*39e0*/  USHF.L.U32 UR5, UR5, UR6, URZ ;  /* 0x0000000605057299 */ /* 0x000fc800080006ff */
[----:B-1----:R-:W-:-:S04]  /*39f0*/  LOP3.LUT R0, R0, UR8, RZ, 0xc0, !PT ;  /* 0x0000000800007c12 */ /* 0x002fc8000f8ec0ff */
[----:B------:R-:W-:-:S13]  /*3a00*/  ISETP.NE.AND P0, PT, R0, UR8, PT ;  /* 0x0000000800007c0c */ /* 0x000fda000bf05270 */
[----:B------:R-:W-:Y:S05]  /*3a10*/  @P0 BRA `(.L_x_68) ;  /* 0x0000000000580947 */ /* 0x000fea0003800000 */
[----:B------:R-:W1:Y:S02]  /*3a20*/  LDS R0, [UR4+0x18] ;  /* 0x00001804ff007984 */ /* 0x000e640008000800 */
[----:B-1----:R-:W-:-:S04]  /*3a30*/  LOP3.LUT R0, R0, UR5, RZ, 0xc0, !PT ;  /* 0x0000000500007c12 */ /* 0x002fc8000f8ec0ff */
[----:B------:R-:W-:-:S13]  /*3a40*/  ISETP.NE.AND P0, PT, R0, UR5, PT ;  /* 0x0000000500007c0c */ /* 0x000fda000bf05270 */
[----:B------:R-:W-:Y:S05]  /*3a50*/  @P0 BRA `(.L_x_69) ;  /* 0x00000000003c0947 */ /* 0x000fea0003800000 */
[----:B------:R-:W1:Y:S01]  /*3a60*/  S2R R2, SR_LANEID ;  /* 0x0000000000027919 */ /* 0x000e620000000000 */
[----:B------:R-:W-:Y:S01]  /*3a70*/  ULOP3.LUT UR8, URZ, UR8, URZ, 0x33, !UPT ;  /* 0x00000008ff087292 */ /* 0x000fe2000f8e33ff */
[----:B------:R-:W-:Y:S02]  /*3a80*/  VOTEU.ANY UR7, UPT, PT ;  /* 0x0000000000077886 */ /* 0x000fe400038e0100 */
[----:B------:R-:W-:-:S03]  /*3a90*/  UFLO.U32 UR7, UR7 ;  /* 0x00000007000772bd */ /* 0x000fc600080e0000 */
[----:B------:R-:W-:-:S04]  /*3aa0*/  IMAD.U32 R0, RZ, RZ, UR8 ;  /* 0x00000008ff007e24 */ /* 0x000fc8000f8e00ff */
[----:B------:R2:W4:Y:S02]  /*3ab0*/  REDUX UR6, R0 ;  /* 0x00000000000673c4 */ /* 0x0005240000000000 */
[----:B------:R1:W-:Y:S02]  /*3ac0*/  UTCATOMSWS.AND URZ, UR8 ;  /* 0x0000000800ff79e3 */ /* 0x0003e40008000000 */
[----:B-1----:R-:W-:Y:S02]  /*3ad0*/  ISETP.EQ.U32.AND P0, PT, R2, UR7, PT ;  /* 0x0000000702007c0c */ /* 0x002fe4000bf02070 */
[----:B--2---:R-:W-:Y:S02]  /*3ae0*/  LOP3.LUT R0, RZ, UR5, RZ, 0x33, !PT ;  /* 0x00000005ff007c12 */ /* 0x004fe4000f8e33ff */
[----:B----4-:R-:W-:Y:S02]  /*3af0*/  MOV R2, UR6 ;  /* 0x0000000600027c02 */ /* 0x010fe40008000f00 */
[----:B------:R-:W1:Y:S07]  /*3b00*/  REDUX UR5, R0 ;  /* 0x00000000000573c4 */ /* 0x000e6e0000000000 */
[----:B------:R2:W-:Y:S01]  /*3b10*/  @P0 ATOMS.AND RZ, [UR4+0x14], R2 ;  /* 0x00001402ffff098c */ /* 0x0005e2000a800004 */
[----:B-1----:R-:W-:-:S05]  /*3b20*/  IMAD.U32 R0, RZ, RZ, UR5 ;  /* 0x00000005ff007e24 */ /* 0x002fca000f8e00ff */
[----:B------:R2:W-:Y:S01]  /*3b30*/  @P0 ATOMS.AND RZ, [UR4+0x18], R0 ;  /* 0x00001800ffff098c */ /* 0x0005e2000a800004 */
[----:B------:R-:W-:Y:S05]  /*3b40*/  BRA `(.L_x_70) ;  /* 0x0000000000147947 */ /* 0x000fea0003800000 */
.L_x_69:
[----:B------:R-:W-:Y:S02]  /*3b50*/  MOV R2, 0x3b70 ;  /* 0x00003b7000027802 */ /* 0x000fe40000000f00 */
[----:B---3-5:R-:W-:Y:S05]  /*3b60*/  CALL.REL.NOINC `($__internal_0_$__cuda_sm10x_tcgen05_guardrail_trap_col_being_dealloced_not_returned_by_alloc) ;  /* 0x0000004400d07944 */ /* 0x028fea0003c00000 */
[----:B------:R-:W-:Y:S05]  /*3b70*/  BRA `(.L_x_70) ;  /* 0x0000000000087947 */ /* 0x000fea0003800000 */
.L_x_68:
[----:B------:R-:W-:Y:S02]  /*3b80*/  MOV R2, 0x3ba0 ;  /* 0x00003ba000027802 */ /* 0x000fe40000000f00 */
[----:B---3-5:R-:W-:Y:S05]  /*3b90*/  CALL.REL.NOINC `($__internal_2_$__cuda_sm10x_tcgen05_guardrail_trap_unallocated_columns_being_dealloced) ;  /* 0x0000004400dc7944 */ /* 0x028fea0003c00000 */
.L_x_70:
[----:B------:R-:W-:Y:S01]  /*3ba0*/  NOP ;  /* 0x0000000000007918 */ /* 0x000fe20000000000 */
[----:B------:R-:W-:Y:S05]  /*3bb0*/  EXIT ;  /* 0x000000000000794d */ /* 0x000fea0003800000 */
.L_x_52:
[----:B------:R-:W-:-:S09]  /*3bc0*/  UISETP.NE.OR UP3, UPT, UR8, 0x3, UP3 ;  /* 0x000000030800788c */ /* 0x000fd20009f65670 */
[----:B------:R-:W-:Y:S05]  /*3bd0*/  BRA.U UP3, `(.L_x_71) ;  /* 0x0000000d03b07547 */ /* 0x000fea000b800000 */
[----:B------:R-:W1:Y:S01]  /*3be0*/  LDC R0, c[0x0][0xb30] ;  /* 0x0002cc00ff007b82 */ /* 0x000e620000000800 */
[----:B------:R-:W2:Y:S01]  /*3bf0*/  LDCU.64 UR8, c[0x0][0x888] ;  /* 0x00011100ff0877ac */ /* 0x000ea20008000a00 */
[----:B------:R-:W-:Y:S02]  /*3c00*/  HFMA2 R27, -RZ, RZ, 0, 0 ;  /* 0x00000000ff1b7431 */ /* 0x000fe400000001ff */
[----:B------:R-:W-:Y:S01]  /*3c10*/  IMAD.MOV.U32 R29, RZ, RZ, 0x1 ;  /* 0x00000001ff1d7424 */ /* 0x000fe200078e00ff */
[----:B------:R-:W-:Y:S01]  /*3c20*/  MOV R25, 0x2000 ;  /* 0x0000200000197802 */ /* 0x000fe20000000f00 */
[----:B------:R-:W4:Y:S01]  /*3c30*/  LDCU.64 UR4, c[0x0][0x890] ;  /* 0x00011200ff0477ac */ /* 0x000f220008000a00 */
[----:B------:R-:W-:Y:S01]  /*3c40*/  IMAD.MOV.U32 R28, RZ, RZ, RZ ;  /* 0x000000ffff1c7224 */ /* 0x000fe200078e00ff */
[----:B------:R-:W3:Y:S01]  /*3c50*/  LDC R24, c[0x0][0x370] ;  /* 0x0000dc00ff187b82 */ /* 0x000ee20000000800 */
[----:B------:R-:W-:Y:S01]  /*3c60*/  UMOV UR7, 0x400 ;  /* 0x0000040000077882 */ /* 0x000fe20000000000 */
[----:B------:R-:W-:-:S02]  /*3c70*/  UPLOP3.LUT UP1, UPT, UPT, UPT, UPT, 0x40, 0x4 ;  /* 0x000000000004789c */ /* 0x000fc40003f2e870 */
[----:B------:R-:W-:Y:S01]  /*3c80*/  ULEA UR7, UR37, UR7, 0x18 ;  /* 0x0000000725077291 */ /* 0x000fe2000f8ec0ff */
[----:B------:R-:W-:-:S03]  /*3c90*/  UMOV UR13, URZ ;  /* 0x000000ff000d7c82 */ /* 0x000fc60008000000 */
[----:B------:R-:W3:Y:S01]  /*3ca0*/  LDC R3, c[0x0][0xb0c] ;  /* 0x0002c300ff037b82 */ /* 0x000ee20000000800 */
[----:B--2---:R-:W-:Y:S02]  /*3cb0*/  UISETP.NE.U32.AND UP3, UPT, UR8, URZ, UPT ;  /* 0x000000ff0800728c */ /* 0x004fe4000bf65070 */
[----:B----4-:R-:W-:-:S05]  /*3cc0*/  UISETP.NE.U32.AND UP5, UPT, UR4, URZ, UPT ;  /* 0x000000ff0400728c */ /* 0x010fca000bfa5070 */
[----:B------:R-:W2:Y:S01]  /*3cd0*/  LDC R18, c[0x0][0xb20] ;  /* 0x0002c800ff127b82 */ /* 0x000ea20000000800 */
[----:B-1----:R-:W-:Y:S01]  /*3ce0*/  ISETP.NE.AND P1, PT, R0, 0x1, PT ;  /* 0x000000010000780c */ /* 0x002fe20003f25270 */
[----:B------:R-:W-:Y:S02]  /*3cf0*/  UISETP.NE.AND.EX UP3, UPT, UR9, URZ, UPT, UP3 ;  /* 0x000000ff0900728c */ /* 0x000fe4000bf65330 */
[----:B------:R-:W-:-:S04]  /*3d00*/  UISETP.NE.AND.EX UP5, UPT, UR5, URZ, UPT, UP5 ;  /* 0x000000ff0500728c */ /* 0x000fc8000bfa5350 */
[----:B------:R-:W1:Y:S08]  /*3d10*/  LDC.64 R30, c[0x0][0x348] ;  /* 0x0000d200ff1e7b82 */ /* 0x000e700000000a00 */
[----:B------:R-:W4:Y:S08]  /*3d20*/  LDC.64 R16, c[0x0][0xb10] ;  /* 0x0002c400ff107b82 */ /* 0x000f300000000a00 */
[----:B------:R-:W1:Y:S08]  /*3d30*/  LDC.64 R6, c[0x0][0xb18] ;  /* 0x0002c600ff067b82 */ /* 0x000e700000000a00 */
[----:B------:R-:W1:Y:S08]  /*3d40*/  LDC.64 R4, c[0x0][0xb28] ;  /* 0x0002ca00ff047b82 */ /* 0x000e700000000a00 */
[----:B--23--:R-:W1:Y:S02]  /*3d50*/  LDC R19, c[0x0][0x374] ;  /* 0x0000dd00ff137b82 */ /* 0x00ce640000000800 */
.L_x_80:
[C---:B------:R-:W-:Y:S02]  /*3d60*/  LEA R0, R28.reuse, UR7, 0x3 ;  /* 0x000000071c007c11 */ /* 0x040fe4000f8e18ff */
[----:B------:R-:W-:Y:S02]  /*3d70*/  SHF.L.U32 R2, R27, 0x1f, RZ ;  /* 0x0000001f1b027819 */ /* 0x000fe400000006ff */
[----:B------:R-:W-:Y:S02]  /*3d80*/  LEA R20, R28, UR7, 0x4 ;  /* 0x000000071c147c11 */ /* 0x000fe4000f8e20ff */
[----:B--2---:R-:W2:Y:S02]  /*3d90*/  SYNCS.PHASECHK.TRANS64.TRYWAIT P0, [R0+URZ+0xc0], R2 ;  /* 0x0000c002000075a7 */ /* 0x004ea400080011ff */
[----:B--2---:R-:W-:Y:S05]  /*3da0*/  @!P0 BRA `(.L_x_72) ;  /* 0x0000004000648947 */ /* 0x004fea0003800000 */
.L_x_155:
[----:B------:R-:W-:Y:S01]  /*3db0*/  ISETP.GE.AND P0, PT, R40, 0x1, PT ;  /* 0x000000012800780c */ /* 0x000fe20003f06270 */
[----:B------:R-:W3:Y:S01]  /*3dc0*/  LDS.128 R20, [R20+0x150] ;  /* 0x0001500014147984 */ /* 0x000ee20000000c00 */
[----:B--2---:R-:W-:Y:S01]  /*3dd0*/  VIADD R0, R0, 0xd0 ;  /* 0x000000d000007836 */ /* 0x004fe20000000000 */
[----:B------:R-:W-:Y:S01]  /*3de0*/  @!PT LDS RZ, [RZ] ;  /* 0x00000000fffff984 */ /* 0x000fe20000000800 */
[----:B------:R-:W-:Y:S01]  /*3df0*/  @!PT LDS RZ, [RZ] ;  /* 0x00000000fffff984 */ /* 0x000fe20000000800 */
[----:B------:R-:W-:Y:S01]  /*3e00*/  @!PT LDS RZ, [RZ] ;  /* 0x00000000fffff984 */ /* 0x000fe20000000800 */
[----:B------:R-:W-:Y:S01]  /*3e10*/  @!PT LDS RZ, [RZ] ;  /* 0x00000000fffff984 */ /* 0x000fe20000000800 */
[----:B------:R2:W-:Y:S06]  /*3e20*/  MEMBAR.ALL.CTA ;  /* 0x0000000000007992 */ /* 0x0005ec0000008000 */
[----:B--2---:R-:W2:Y:S01]  /*3e30*/  FENCE.VIEW.ASYNC.S ;  /* 0x00000000000073c6 */ /* 0x004ea20000000000 */
[----:B------:R-:W-:Y:S04]  /*3e40*/  PRMT R0, RZ, 0x654, R0 ;  /* 0x00000654ff007816 */ /* 0x000fe80000000000 */
[----:B--2---:R2:W-:Y:S01]  /*3e50*/  SYNCS.ARRIVE.TRANS64.RED.A1T0 RZ, [R0+URZ], RZ ;  /* 0x000000ff00ff79a7 */ /* 0x0045e200081004ff */
[----:B---3--:R-:W-:Y:S11]  /*3e60*/  LOP3.LUT P3, RZ, R22, 0x1, RZ, 0xc0, !PT ;  /* 0x0000000116ff7812 */ /* 0x008ff6000786c0ff */
[----:B------:R-:W-:Y:S02]  /*3e70*/  @!UPT UIADD3 URZ, UPT, UPT, URZ, URZ, URZ ;  /* 0x000000fffffff290 */ /* 0x000fe4000fffe0ff */
[----:B------:R-:W-:Y:S02]  /*3e80*/  @P3 MOV R11, R20 ;  /* 0x00000014000b3202 */ /* 0x000fe40000000f00 */
[----:B------:R-:W-:Y:S01]  /*3e90*/  @P3 LOP3.LUT R10, R21, 0xffff, RZ, 0xc0, !PT ;  /* 0x0000ffff150a3812 */ /* 0x000fe200078ec0ff */
[----:B--2---:R-:W-:Y:S06]  /*3ea0*/  @!P0 BRA `(.L_x_73) ;  /* 0x0000000000a48947 */ /* 0x004fec0003800000 */
[-C--:B-1----:R-:W-:Y:S01]  /*3eb0*/  IMAD.HI.U32 R0, R19, R7.reuse, RZ ;  /* 0x0000000713007227 */ /* 0x082fe200078e00ff */
[----:B------:R-:W-:Y:S02]  /*3ec0*/  ISETP.NE.AND P0, PT, R6, 0x1, PT ;  /* 0x000000010600780c */ /* 0x000fe40003f05270 */
[----:B------:R-:W-:Y:S01]  /*3ed0*/  ISETP.NE.AND P2, PT, R40, 0x1, PT ;  /* 0x000000012800780c */ /* 0x000fe20003f45270 */
[----:B----4-:R-:W-:Y:S01]  /*3ee0*/  IMAD.HI.U32 R9, R24, R16, RZ ;  /* 0x0000001018097227 */ /* 0x010fe200078e00ff */
[----:B------:R-:W-:Y:S02]  /*3ef0*/  SHF.R.U32.HI R0, RZ, R18, R0 ;  /* 0x00000012ff007219 */ /* 0x000fe40000011600 */
[----:B------:R-:W-:Y:S01]  /*3f00*/  ISETP.NE.AND P4, PT, R3, 0x1, PT ;  /* 0x000000010300780c */ /* 0x000fe20003f85270 */
[----:B------:R-:W-:Y:S01]  /*3f10*/  IMAD.HI.U32 R13, R10, R7, RZ ;  /* 0x000000070a0d7227 */ /* 0x000fe200078e00ff */
[----:B------:R-:W-:Y:S02]  /*3f20*/  SHF.R.U32.HI R9, RZ, R17, R9 ;  /* 0x00000011ff097219 */ /* 0x000fe40000011609 */
[----:B------:R-:W-:Y:S01]  /*3f30*/  SEL R0, R19, R0, !P0 ;  /* 0x0000000013007207 */ /* 0x000fe20004000000 */
[----:B------:R-:W-:Y:S01]  /*3f40*/  IMAD.HI.U32 R12, R11, R16, RZ ;  /* 0x000000100b0c7227 */ /* 0x000fe200078e00ff */
[----:B------:R-:W-:Y:S03]  /*3f50*/  SEL R9, R24, R9, !P4 ;  /* 0x0000000918097207 */ /* 0x000fe60006000000 */
[-C--:B------:R-:W-:Y:S01]  /*3f60*/  IMAD.HI.U32 R8, R0, R4.reuse, RZ ;  /* 0x0000000400087227 */ /* 0x080fe200078e00ff */
[----:B------:R-:W-:Y:S03]  /*3f70*/  SHF.R.U32.HI R12, RZ, R17, R12 ;  /* 0x00000011ff0c7219 */ /* 0x000fe6000001160c */
[----:B------:R-:W-:Y:S01]  /*3f80*/  IMAD.HI.U32 R2, R9, R4, RZ ;  /* 0x0000000409027227 */ /* 0x000fe200078e00ff */
[-C--:B------:R-:W-:Y:S02]  /*3f90*/  @P2 SHF.R.U32.HI R0, RZ, R5.reuse, R8 ;  /* 0x00000005ff002219 */ /* 0x080fe40000011608 */
[----:B------:R-:W-:Y:S02]  /*3fa0*/  SHF.R.U32.HI R8, RZ, R18, R13 ;  /* 0x00000012ff087219 */ /* 0x000fe4000001160d */
[----:B------:R-:W-:Y:S01]  /*3fb0*/  @P2 SHF.R.U32.HI R9, RZ, R5, R2 ;  /* 0x00000005ff092219 */ /* 0x000fe20000011602 */
[----:B------:R-:W-:Y:S01]  /*3fc0*/  IMAD R0, R40, R0, RZ ;  /* 0x0000000028007224 */ /* 0x000fe200078e02ff */
[----:B------:R-:W-:Y:S02]  /*3fd0*/  SEL R8, R10, R8, !P0 ;  /* 0x000000080a087207 */ /* 0x000fe40004000000 */
[----:B------:R-:W-:Y:S01]  /*3fe0*/  SEL R2, R11, R12, !P4 ;  /* 0x0000000c0b027207 */ /* 0x000fe20006000000 */
[----:B------:R-:W-:Y:S01]  /*3ff0*/  IMAD R12, R40, R9, RZ ;  /* 0x00000009280c7224 */ /* 0x000fe200078e02ff */
[C---:B------:R-:W-:Y:S01]  /*4000*/  ISETP.GE.AND P0, PT, R8.reuse, R0, PT ;  /* 0x000000000800720c */ /* 0x040fe20003f06270 */
[----:B------:R-:W-:Y:S03]  /*4010*/  IMAD.HI.U32 R0, R8, R4, RZ ;  /* 0x0000000408007227 */ /* 0x000fe600078e00ff */
[----:B------:R-:W-:Y:S02]  /*4020*/  ISETP.GE.OR P0, PT, R2, R12, P0 ;  /* 0x0000000c0200720c */ /* 0x000fe40000706670 */
[-C--:B------:R-:W-:Y:S04]  /*4030*/  SHF.R.U32.HI R0, RZ, R5.reuse, R0 ;  /* 0x00000005ff007219 */ /* 0x080fe80000011600 */
[----:B------:R-:W-:Y:S05]  /*4040*/  SEL R13, R8, R0, !P2 ;  /* 0x00000000080d7207 */ /* 0x000fea0005000000 */
[----:B------:R-:W-:Y:S02]  /*4050*/  IMAD.MOV R12, RZ, RZ, -R13 ;  /* 0x000000ffff0c7224 */ /* 0x000fe400078e0a0d */
[----:B------:R-:W-:Y:S04]  /*4060*/  @!P0 IMAD.HI.U32 R0, R2, R4, RZ ;  /* 0x0000000402008227 */ /* 0x000fe800078e00ff */
[----:B------:R-:W-:Y:S01]  /*4070*/  IMAD R12, R40, R12, R8 ;  /* 0x0000000c280c7224 */ /* 0x000fe200078e0208 */
[----:B------:R-:W-:Y:S04]  /*4080*/  @!P0 SHF.R.U32.HI R0, RZ, R5, R0 ;  /* 0x00000005ff008219 */ /* 0x000fe80000011600 */
[----:B------:R-:W-:Y:S04]  /*4090*/  @!P0 SEL R0, R2, R0, !P2 ;  /* 0x0000000002008207 */ /* 0x000fe80005000000 */
[----:B------:R-:W-:Y:S01]  /*40a0*/  @!P0 IADD3 R13, PT, PT, R13, -R0, RZ ;  /* 0x800000000d0d8210 */ /* 0x000fe20007ffe0ff */
[----:B------:R-:W-:Y:S01]  /*40b0*/  @!P0 IMAD R0, R9, R12, R0 ;  /* 0x0000000c09008224 */ /* 0x000fe200078e0200 */
[----:B------:R-:W-:Y:S01]  /*40c0*/  IADD3 R9, PT, PT, -R8, RZ, RZ ;  /* 0x000000ff08097210 */ /* 0x000fe20007ffe1ff */
[--C-:B------:R-:W-:Y:S02]  /*40d0*/  IMAD.MOV R12, RZ, RZ, -R2.reuse ;  /* 0x000000ffff0c7224 */ /* 0x100fe400078e0a02 */
[----:B------:R-:W-:Y:S02]  /*40e0*/  @!P0 IMAD R8, R13, R40, R2 ;  /* 0x000000280d088224 */ /* 0x000fe400078e0202 */
[----:B------:R-:W-:Y:S02]  /*40f0*/  @!P0 IMAD.MOV.U32 R2, RZ, RZ, R0 ;  /* 0x000000ffff028224 */ /* 0x000fe400078e0000 */
[----:B------:R-:W-:Y:S02]  /*4100*/  IMAD R11, R3, R12, R11 ;  /* 0x0000000c030b7224 */ /* 0x000fe400078e020b */
[----:B------:R-:W-:Y:S02]  /*4110*/  IMAD R10, R6, R9, R10 ;  /* 0x00000009060a7224 */ /* 0x000fe400078e020a */
[----:B------:R-:W-:Y:S02]  /*4120*/  IMAD R11, R2, R3, R11 ;  /* 0x00000003020b7224 */ /* 0x000fe400078e020b */
[----:B------:R-:W-:Y:S02]  /*4130*/  IMAD R10, R8, R6, R10 ;  /* 0x00000006080a7224 */ /* 0x000fe400078e020a */
.L_x_73:
[----:B------:R-:W-:Y:S05]  /*4140*/  BRA.U UP1, `(.L_x_74) ;  /* 0x0000000101107547 */ /* 0x000fea000b800000 */
[----:B------:R-:W-:Y:S04]  /*4150*/  MOV R2, UR6 ;  /* 0x0000000600027c02 */ /* 0x000fe80008000f00 */
[----:B------:R-:W-:Y:S04]  /*4160*/  SHF.L.U32 R2, R2, 0x1f, RZ ;  /* 0x0000001f02027819 */ /* 0x000fe800000006ff */
[----:B------:R-:W2:Y:S02]  /*4170*/  SYNCS.PHASECHK.TRANS64.TRYWAIT P0, [UR7+0xb8], R2 ;  /* 0x0000b802ff0075a7 */ /* 0x000ea40008001107 */
[----:B--2---:R-:W-:Y:S05]  /*4180*/  @!P0 BRA `(.L_x_75) ;  /* 0x0000003c00808947 */ /* 0x004fea0003800000 */
.L_x_74:
[----:B------:R-:W-:Y:S02]  /*4190*/  R2UR UR11, R15 ;  /* 0x000000000f0b72ca */ /* 0x000fe400000e0000 */
[----:B------:R-:W-:Y:S02]  /*41a0*/  R2UR UR10, R14 ;  /* 0x000000000e0a72ca */ /* 0x000fe400000e0000 */
[----:B------:R-:W-:Y:S04]  /*41b0*/  ISETP.NE.U32.AND P2, PT, RZ, UR4, PT ;  /* 0x00000004ff007c0c */ /* 0x000fe8000bf45070 */
[----:B------:R-:W-:Y:S05]  /*41c0*/  ISETP.NE.AND.EX P2, PT, RZ, UR5, PT, P2 ;  /* 0x00000005ff007c0c */ /* 0x000fea000bf45320 */
[----:B------:R-:W-:Y:S02]  /*41d0*/  USHF.L.U32 UR11, UR11, 0x7, URZ ;  /* 0x000000070b0b7899 */ /* 0x000fe400080006ff */
[----:B------:R-:W-:Y:S01]  /*41e0*/  USHF.L.U32 UR10, UR10, 0x6, URZ ;  /* 0x000000060a0a7899 */ /* 0x000fe200080006ff */
[----:B------:R-:W-:Y:S11]  /*41f0*/  BRA.U !UP5, `(.L_x_76) ;  /* 0x000000010d347547 */ /* 0x000ff6000b800000 */
[----:B------:R-:W-:Y:S01]  /*4200*/  UPLOP3.LUT UP0, UPT, UPT, UPT, UP3, 0x80, 0x8 ;  /* 0x000000000008789c */ /* 0x000fe20003f0f030 */
[----:B--2---:R-:W-:Y:S02]  /*4210*/  HFMA2 R0, -RZ, RZ, 0, 5.9604644775390625e-08 ;  /* 0x00000001ff007431 */ /* 0x004fe400000001ff */
[----:B------:R-:W-:Y:S03]  /*4220*/  IMAD.MOV.U32 R92, RZ, RZ, 0x1 ;  /* 0x00000001ff5c7424 */ /* 0x000fe600078e00ff */
[----:B------:R-:W-:Y:S05]  /*4230*/  PLOP3.LUT P0, PT, PT, PT, UP0, 0x80, 0x8 ;  /* 0x000000000008781c */ /* 0x000fea0003f0f008 */
[----:B------:R-:W2:Y:S01]  /*4240*/  @UP0 LDCU.64 UR14, c[0x0][0x888] ;  /* 0x00011100ff0e07ac */ /* 0x000ea20008000a00 */
[----:B------:R-:W-:Y:S07]  /*4250*/  @UP0 UIMAD UR8, UR36, UR4, URZ ;  /* 0x00000004240802a4 */ /* 0x000fee000f8e02ff */
[----:B------:R-:W-:Y:S01]  /*4260*/  @!P0 PRMT R92, R0, 0x7610, R92 ;  /* 0x00007610005c8816 */ /* 0x000fe2000000005c */
[----:B--2---:R-:W-:Y:S03]  /*4270*/  @UP0 UIMAD.WIDE UR14, UR8, 0x4, UR14 ;  /* 0x00000004080e08a5 */ /* 0x004fe6000f8e020e */
[----:B------:R-:W2:Y:S03]  /*4280*/  @!UP0 LDCU UR8, c[0x0][0x880] ;  /* 0x00011000ff0887ac */ /* 0x000ea60008000800 */
[----:B------:R-:W-:Y:S01]  /*4290*/  IMAD.U32 R8, RZ, RZ, UR14 ;  /* 0x0000000eff087e24 */ /* 0x000fe2000f8e00ff */
[----:B------:R-:W-:Y:S05]  /*42a0*/  MOV R9, UR15 ;  /* 0x0000000f00097c02 */ /* 0x000fea0008000f00 */
[----:B-----5:R3:W5:Y:S02]  /*42b0*/  @P0 LDG.E R49, desc[UR44][R8.64] ;  /* 0x0000002c08310981 */ /* 0x020764000c1e1900 */
[----:B--23--:R-:W-:Y:S07]  /*42c0*/  @!P0 IMAD.U32 R49, RZ, RZ, UR8 ;  /* 0x00000008ff318e24 */ /* 0x00cfee000f8e00ff */
.L_x_76:
[----:B-----5:R-:W-:Y:S01]  /*42d0*/  @!P2 FSETP.EQ.AND P0, PT, R49, RZ, PT ;  /* 0x000000ff3100a20b */ /* 0x020fe20003f02000 */
[----:B------:R-:W-:Y:S01]  /*42e0*/  @!UPT UIADD3 URZ, UPT, UPT, URZ, URZ, URZ ;  /* 0x000000fffffff290 */ /* 0x000fe2000fffe0ff */
[----:B------:R-:W-:Y:S11]  /*42f0*/  @!P2 BRA `(.L_x_77) ;  /* 0x000000000014a947 */ /* 0x000ff60003800000 */
[----:B------:R-:W-:Y:S02]  /*4300*/  LOP3.LUT P2, RZ, R92, 0xff, RZ, 0xc0, !PT ;  /* 0x000000ff5cff7812 */ /* 0x000fe4000784c0ff */
[----:B------:R-:W-:Y:S04]  /*4310*/  PLOP3.LUT P0, PT, PT, PT, UP0, 0x80, 0x8 ;  /* 0x000000000008781c */ /* 0x000fe80003f0f008 */
[----:B------:R-:W-:Y:S07]  /*4320*/  PLOP3.LUT P0, PT, P0, PT, PT, 0x8, 0x80 ;  /* 0x000000000080781c */ /* 0x000fee000070e170 */
[----:B------:R-:W-:Y:S11]  /*4330*/  @P2 FSETP.EQ.AND P0, PT, R49, RZ, PT ;  /* 0x000000ff3100220b */ /* 0x000ff60003f02000 */
[----:B------:R-:W-:Y:S02]  /*4340*/  @!UPT UIADD3 URZ, UPT, UPT, URZ, URZ, URZ ;  /* 0x000000fffffff290 */ /* 0x000fe4000fffe0ff */
.L_x_77:
[----:B------:R-:W-:Y:S01]  /*4350*/  ULEA UR15, UR13, UR7, 0x3 ;  /* 0x000000070d0f7291 */ /* 0x000fe2000f8e18ff */
[----:B------:R-:W-:Y:S02]  /*4360*/  SHF.L.U32 R9, R29, 0x1f, RZ ;  /* 0x0000001f1d097819 */ /* 0x000fe400000006ff */
[----:B------:R-:W-:Y:S04]  /*4370*/  ELECT P4, URZ, PT ;  /* 0x0000000000ff782f */ /* 0x000fe80003880000 */
[----:B------:R-:W-:Y:S02]  /*4380*/  PLOP3.LUT P4, PT, P0, P4, PT, 0xf2, 0x2f ;  /* 0x00000000002f781c */ /* 0x000fe40000789e72 */
[----:B------:R-:W3:Y:S11]  /*4390*/  SYNCS.PHASECHK.TRANS64.TRYWAIT P2, [UR15+0x98], R9 ;  /* 0x00009809ff0075a7 */ /* 0x000ef6000804110f */
[----:B-1----:R-:W-:Y:S05]  /*43a0*/  @!P4 IADD3 R8, P0, PT, R30, 0x580, RZ ;  /* 0x000005801e08c810 */ /* 0x002fea0007f1e0ff */
[----:B--2---:R-:W-:Y:S01]  /*43b0*/  @!P4 IMAD.X R2, RZ, RZ, R31, P0 ;  /* 0x000000ffff02c224 */ /* 0x004fe200000e061f */
[----:B---3--:R-:W-:Y:S07]  /*43c0*/  @!P2 BRA `(.L_x_78) ;  /* 0x0000003c0008a947 */ /* 0x008fee0003800000 */
.L_x_158:
[----:B------:R-:W2:Y:S01]  /*43d0*/  LDC.64 R12, c[0x0][0xb18] ;  /* 0x0002c600ff0c7b82 */ /* 0x000ea20000000a00 */
[----:B------:R-:W-:Y:S01]  /*43e0*/  @!P4 R2UR UR8, R2 ;  /* 0x000000000208c2ca */ /* 0x000fe200000e0000 */
[----:B------:R-:W-:Y:S01]  /*43f0*/  VOTEU.ALL UP2, P4 ;  /* 0x0000000000ff7886 */ /* 0x000fe20002040000 */
[----:B------:R-:W-:Y:S01]  /*4400*/  @!P4 R2UR UR9, R8 ;  /* 0x000000000809c2ca */ /* 0x000fe200000e0000 */
[----:B------:R-:W-:Y:S01]  /*4410*/  VOTEU.ALL UP1, P4 ;  /* 0x0000000000ff7886 */ /* 0x000fe20002020000 */
[----:B-1----:R-:W-:Y:S03]  /*4420*/  @!P4 IMAD.MOV.U32 R0, RZ, RZ, 0x2000 ;  /* 0x00002000ff00c424 */ /* 0x002fe600078e00ff */
[----:B------:R-:W1:Y:S01]  /*4430*/  @!P1 LDC R2, c[0x0][0xb0c] ;  /* 0x0002c300ff029b82 */ /* 0x000e620000000800 */
[----:B------:R-:W-:Y:S01]  /*4440*/  UMOV UR20, 0x0 ;  /* 0x0000000000147882 */ /* 0x000fe20000000000 */
[----:B------:R-:W-:Y:S01]  /*4450*/  UMOV UR21, 0x10000000 ;  /* 0x1000000000157882 */ /* 0x000fe20000000000 */
[----:B------:R-:W-:Y:S01]  /*4460*/  UMOV UR12, UR36 ;  /* 0x00000024000c7c82 */ /* 0x000fe20008000000 */
[----:B------:R-:W-:Y:S01]  /*4470*/  UIADD3 UR14, UPT, UPT, UR13, 0x1, URZ ;  /* 0x000000010d0e7890 */ /* 0x000fe2000fffe0ff */
[----:B------:R-:W-:Y:S01]  /*4480*/  @P3 SHF.R.U32.HI R26, RZ, 0x10, R21 ;  /* 0x00000010ff1a3819 */ /* 0x000fe20000011615 */
[----:B------:R-:W-:Y:S02]  /*4490*/  VIADD R28, R28, 0x1 ;  /* 0x000000011c1c7836 */ /* 0x000fe40000000000 */
[----:B------:R-:W-:Y:S01]  /*44a0*/  IMAD.U32 R9, RZ, RZ, UR8 ;  /* 0x00000008ff097e24 */ /* 0x000fe2000f8e00ff */
[----:B------:R-:W-:Y:S01]  /*44b0*/  @!UP2 ULEA UR8, UR13, UR7, 0xd ;  /* 0x000000070d08a291 */ /* 0x000fe2000f8e68ff */
[----:B------:R-:W-:Y:S01]  /*44c0*/  IMAD.U32 R8, RZ, RZ, UR9 ;  /* 0x00000009ff087e24 */ /* 0x000fe2000f8e00ff */
[----:B------:R-:W-:Y:S02]  /*44d0*/  UIADD3 UR9, UPT, UPT, UR15, 0x80, URZ ;  /* 0x000000800f097890 */ /* 0x000fe4000fffe0ff */
[----:B------:R-:W-:Y:S01]  /*44e0*/  @!P4 R2UR UR19, R9 ;  /* 0x000000000913c2ca */ /* 0x000fe200000e0000 */
[----:B------:R-:W-:Y:S01]  /*44f0*/  @!UP2 UIADD3 UR8, UPT, UPT, UR8, 0x200, URZ ;  /* 0x000002000808a890 */ /* 0x000fe2000fffe0ff */
[----:B------:R-:W-:Y:S01]  /*4500*/  @!P4 R2UR UR18, R8 ;  /* 0x000000000812c2ca */ /* 0x000fe200000e0000 */
[----:B------:R-:W-:Y:S01]  /*4510*/  UISETP.NE.AND UP4, UPT, UR14, 0x3, UPT ;  /* 0x000000030e00788c */ /* 0x000fe2000bf85270 */
[----:B------:R-:W3:Y:S01]  /*4520*/  LDC.64 R8, c[0x0][0xb10] ;  /* 0x0002c400ff087b82 */ /* 0x000ee20000000a00 */
[----:B------:R-:W-:Y:S02]  /*4530*/  UPRMT UR16, UR37, 0x654, UR9 ;  /* 0x0000065425107896 */ /* 0x000fe40008000009 */
[----:B------:R-:W-:Y:S02]  /*4540*/  USEL UR17, URZ, 0x1, UP4 ;  /* 0x00000001ff117887 */ /* 0x000fe4000a000000 */
[----:B------:R-:W-:Y:S04]  /*4550*/  USEL UR14, UR14, URZ, UP4 ;  /* 0x000000ff0e0e7287 */ /* 0x000fe8000a000000 */
[----:B------:R-:W-:Y:S01]  /*4560*/  ULEA UR13, UR14, UR7, 0x3 ;  /* 0x000000070e0d7291 */ /* 0x000fe2000f8e18ff */
[----:B------:R-:W-:Y:S01]  /*4570*/  LOP3.LUT R29, R29, UR17, RZ, 0x3c, !PT ;  /* 0x000000111d1d7c12 */ /* 0x000fe2000f8e3cff */
[----:B------:R1:W-:Y:S01]  /*4580*/  @!UP1 UTMALDG.3D [UR8], [UR18], desc[UR20] ;  /* 0x00001408120095b4 */ /* 0x0003e20008011000 */
[----:B------:R5:W-:Y:S02]  /*4590*/  @!P4 SYNCS.ARRIVE.TRANS64.RED.A0TR RZ, [UR15+0x80], R0 ;  /* 0x00008000ffffc9a7 */ /* 0x000be4000830040f */
[----:B------:R-:W-:Y:S01]  /*45a0*/  SHF.L.U32 R14, R29, 0x1f, RZ ;  /* 0x0000001f1d0e7819 */ /* 0x000fe200000006ff */
[C---:B---3--:R-:W-:Y:S01]  /*45b0*/  @!P1 IMAD.HI.U32 R8, R11.reuse, R8, RZ ;  /* 0x000000080b089227 */ /* 0x048fe200078e00ff */
[----:B--2---:R-:W-:Y:S02]  /*45c0*/  @!P1 ISETP.NE.AND P0, PT, R12, 0x1, PT ;  /* 0x000000010c00980c */ /* 0x004fe40003f05270 */
[----:B-1----:R-:W-:Y:S01]  /*45d0*/  @!P1 ISETP.NE.AND P2, PT, R2, 0x1, PT ;  /* 0x000000010200980c */ /* 0x002fe20003f45270 */
[----:B------:R-:W-:Y:S01]  /*45e0*/  SYNCS.ARRIVE.TRANS64.RED.A1T0 RZ, [UR16], RZ ;  /* 0x000000ffffff79a7 */ /* 0x000fe20008100410 */
[C---:B------:R-:W-:Y:S01]  /*45f0*/  @!P1 IMAD.HI.U32 R13, R10.reuse, R13, RZ ;  /* 0x0000000d0a0d9227 */ /* 0x040fe200078e00ff */
[----:B------:R-:W-:Y:S04]  /*4600*/  @!P1 SHF.R.U32.HI R8, RZ, R9, R8 ;  /* 0x00000009ff089219 */ /* 0x000fe80000011608 */
[----:B------:R-:W-:Y:S01]  /*4610*/  @!P1 SEL R8, R11, R8, !P2 ;  /* 0x000000080b089207 */ /* 0x000fe20005000000 */
[----:B------:R-:W1:Y:S01]  /*4620*/  SYNCS.PHASECHK.TRANS64.TRYWAIT P5, [UR13+0x98], R14 ;  /* 0x0000980eff0075a7 */ /* 0x000e6200080a110d */
[----:B-----5:R-:W2:Y:S02]  /*4630*/  @!P1 LDC R0, c[0x0][0xb20] ;  /* 0x0002c800ff009b82 */ /* 0x020ea40000000800 */
[----:B--2---:R-:W-:Y:S04]  /*4640*/  @!P1 SHF.R.U32.HI R0, RZ, R0, R13 ;  /* 0x00000000ff009219 */ /* 0x004fe8000001160d */
[----:B------:R-:W-:Y:S05]  /*4650*/  @!P1 SEL R9, R10, R0, !P0 ;  /* 0x000000000a099207 */ /* 0x000fea0004000000 */
[----:B------:R-:W-:Y:S02]  /*4660*/  @!P1 IMAD.IADD R0, R9, 0x1, -R8 ;  /* 0x0000000109009824 */ /* 0x000fe400078e0a08 */
[----:B------:R-:W-:Y:S02]  /*4670*/  @!P1 IMAD.IADD R8, R8, 0x1, -R9 ;  /* 0x0000000108089824 */ /* 0x000fe400078e0a09 */
[----:B------:R-:W-:Y:S02]  /*4680*/  @!P1 IMAD R11, R0, R2, R11 ;  /* 0x00000002000b9224 */ /* 0x000fe400078e020b */
[----:B------:R-:W-:Y:S01]  /*4690*/  @!P1 IMAD R10, R8, R12, R10 ;  /* 0x0000000c080a9224 */ /* 0x000fe200078e020a */
[----:B-1----:R-:W-:Y:S06]  /*46a0*/  @!P5 BRA `(.L_x_79) ;  /* 0x000000380068d947 */ /* 0x002fec0003800000 */
.L_x_160:
[----:B------:R-:W-:Y:S01]  /*46b0*/  @!P4 IADD3 R2, P0, PT, R30, 0x580, RZ ;  /* 0x000005801e02c810 */ /* 0x000fe20007f1e0ff */
[----:B------:R-:W-:Y:S01]  /*46c0*/  UMOV UR18, 0x0 ;  /* 0x0000000000127882 */ /* 0x000fe20000000000 */
[----:B------:R-:W-:Y:S01]  /*46d0*/  UMOV UR19, 0x10000000 ;  /* 0x1000000000137882 */ /* 0x000fe20000000000 */
[----:B------:R-:W-:Y:S01]  /*46e0*/  VOTEU.ALL UP1, P4 ;  /* 0x0000000000ff7886 */ /* 0x000fe20002020000 */
[----:B------:R-:W-:Y:S01]  /*46f0*/  @!P4 R2UR UR9, R2 ;  /* 0x000000000209c2ca */ /* 0x000fe200000e0000 */
[----:B-1----:R-:W-:Y:S01]  /*4700*/  @!P4 IMAD.X R0, RZ, RZ, R31, P0 ;  /* 0x000000ffff00c224 */ /* 0x002fe200000e061f */
[----:B------:R-:W-:Y:S01]  /*4710*/  UMOV UR12, UR36 ;  /* 0x00000024000c7c82 */ /* 0x000fe20008000000 */
[----:B------:R-:W-:Y:S01]  /*4720*/  @P3 R2UR UR36, R26 ;  /* 0x000000001a2432ca */ /* 0x000fe200000e0000 */
[----:B------:R-:W-:Y:S01]  /*4730*/  @!UP1 ULEA UR15, UR14, UR7, 0xd ;  /* 0x000000070e0f9291 */ /* 0x000fe2000f8e68ff */
[----:B------:R-:W-:Y:S01]  /*4740*/  ISETP.NE.AND P0, PT, R28, 0x2, PT ;  /* 0x000000021c00780c */ /* 0x000fe20003f05270 */
[----:B------:R-:W-:Y:S01]  /*4750*/  @!UP1 UIADD3 UR10, UPT, UPT, UR10, 0x20, URZ ;  /* 0x000000200a0a9890 */ /* 0x000fe2000fffe0ff */
[----:B------:R-:W-:Y:S01]  /*4760*/  @!P4 R2UR UR8, R0 ;  /* 0x000000000008c2ca */ /* 0x000fe200000e0000 */
[----:B------:R-:W-:Y:S01]  /*4770*/  IMAD.IADD R14, R10, 0x1, R90 ;  /* 0x000000010a0e7824 */ /* 0x000fe200078e025a */
[----:B------:R-:W-:Y:S01]  /*4780*/  SEL R0, RZ, 0x1, P0 ;  /* 0x00000001ff007807 */ /* 0x000fe20000000000 */
[----:B------:R-:W-:Y:S01]  /*4790*/  IMAD.IADD R15, R11, 0x1, R91 ;  /* 0x000000010b0f7824 */ /* 0x000fe200078e025b */
[----:B------:R-:W-:Y:S02]  /*47a0*/  SEL R28, R28, RZ, P0 ;  /* 0x000000ff1c1c7207 */ /* 0x000fe40000000000 */
[----:B------:R-:W-:Y:S01]  /*47b0*/  IMAD.U32 R8, RZ, RZ, UR9 ;  /* 0x00000009ff087e24 */ /* 0x000fe2000f8e00ff */
[----:B------:R-:W-:Y:S01]  /*47c0*/  UIADD3 UR9, UPT, UPT, UR13, 0x80, URZ ;  /* 0x000000800d097890 */ /* 0x000fe2000fffe0ff */
[----:B------:R-:W-:Y:S03]  /*47d0*/  LOP3.LUT R27, R27, R0, RZ, 0x3c, !PT ;  /* 0x000000001b1b7212 */ /* 0x000fe600078e3cff */
[----:B------:R-:W-:Y:S02]  /*47e0*/  @!P4 R2UR UR16, R8 ;  /* 0x000000000810c2ca */ /* 0x000fe400000e0000 */
[----:B------:R-:W-:Y:S01]  /*47f0*/  IMAD.U32 R9, RZ, RZ, UR8 ;  /* 0x00000008ff097e24 */ /* 0x000fe2000f8e00ff */
[----:B------:R-:W-:Y:S01]  /*4800*/  @!UP1 UIADD3 UR8, UPT, UPT, UR15, 0x200, URZ ;  /* 0x000002000f089890 */ /* 0x000fe2000fffe0ff */
[----:B------:R-:W-:Y:S01]  /*4810*/  VOTEU.ALL UP1, P4 ;  /* 0x0000000000ff7886 */ /* 0x000fe20002020000 */
[----:B------:R-:W-:Y:S02]  /*4820*/  UPRMT UR15, UR37, 0x654, UR9 ;  /* 0x00000654250f7896 */ /* 0x000fe40008000009 */
[----:B------:R-:W-:Y:S11]  /*4830*/  @!P4 R2UR UR17, R9 ;  /* 0x000000000911c2ca */ /* 0x000ff600000e0000 */
[----:B------:R-:W-:Y:S02]  /*4840*/  @!UPT UIADD3 URZ, UPT, UPT, URZ, URZ, URZ ;  /* 0x000000fffffff290 */ /* 0x000fe4000fffe0ff */
[----:B------:R2:W-:Y:S01]  /*4850*/  @!UP1 UTMALDG.3D [UR8], [UR16], desc[UR18] ;  /* 0x00001208100095b4 */ /* 0x0005e20008011000 */
[----:B------:R2:W-:Y:S01]  /*4860*/  @!P4 SYNCS.ARRIVE.TRANS64.RED.A0TR RZ, [UR13+0x80], R25 ;  /* 0x00008019ffffc9a7 */ /* 0x0005e2000830040d */
[----:B------:R-:W-:Y:S04]  /*4870*/  UIADD3 UR13, UPT, UPT, UR14, 0x1, URZ ;  /* 0x000000010e0d7890 */ /* 0x000fe8000fffe0ff */
[----:B------:R-:W-:Y:S04]  /*4880*/  UISETP.NE.AND UP1, UPT, UR13, 0x3, UPT ;  /* 0x000000030d00788c */ /* 0x000fe8000bf25270 */
[----:B------:R-:W-:Y:S02]  /*4890*/  USEL UR14, URZ, 0x1, UP1 ;  /* 0x00000001ff0e7887 */ /* 0x000fe40008800000 */
[----:B------:R-:W-:Y:S02]  /*48a0*/  USEL UR13, UR13, URZ, UP1 ;  /* 0x000000ff0d0d7287 */ /* 0x000fe40008800000 */
[----:B------:R-:W-:Y:S02]  /*48b0*/  UPLOP3.LUT UP1, UPT, UPT, UPT, UPT, 0x80, 0x8 ;  /* 0x000000000008789c */ /* 0x000fe40003f2f070 */
[----:B------:R-:W-:Y:S01]  /*48c0*/  LOP3.LUT R29, R29, UR14, RZ, 0x3c, !PT ;  /* 0x0000000e1d1d7c12 */ /* 0x000fe2000f8e3cff */
[----:B------:R-:W-:Y:S01]  /*48d0*/  SYNCS.ARRIVE.TRANS64.RED.A1T0 RZ, [UR15], RZ ;  /* 0x000000ffffff79a7 */ /* 0x000fe2000810040f */
[----:B------:R-:W-:Y:S07]  /*48e0*/  @P3 BRA `(.L_x_80) ;  /* 0xfffffff4001c3947 */ /* 0x000fee000383ffff */
[----:B------:R-:W-:Y:S01]  /*48f0*/  UIADD3 UR7, UPT, UPT, UR7, 0x98, URZ ;  /* 0x0000009807077890 */ /* 0x000fe2000fffe0ff */
[----:B------:R-:W-:-:S03]  /*4900*/  SHF.L.U32 R2, R29, 0x1f, RZ ;  /* 0x0000001f1d027819 */ /* 0x000fc600000006ff */
[----:B------:R-:W-:-:S09]  /*4910*/  ULEA UR4, UR13, UR7, 0x3 ;  /* 0x000000070d047291 */ /* 0x000fd2000f8e18ff */
[----:B------:R-:W1:Y:S02]  /*4920*/  SYNCS.PHASECHK.TRANS64.TRYWAIT P0, [UR4], R2 ;  /* 0x00000002ff0075a7 */ /* 0x000e640008001104 */
[----:B-1----:R-:W-:Y:S05]  /*4930*/  @!P0 BRA `(.L_x_81) ;  /* 0x0000003400dc8947 */ /* 0x002fea0003800000 */
.L_x_162:
        /* <DEDUP_REMOVED lines=9> */
.L_x_164:
[----:B------:R-:W-:-:S04]  /*49d0*/  UIADD3 UR5, UPT, UPT, UR5, 0x1, URZ ;  /* 0x0000000105057890 */ /* 0x000fc8000fffe0ff */
[----:B------:R-:W-:-:S04]  /*49e0*/  UISETP.NE.AND UP0, UPT, UR5, 0x3, UPT ;  /* 0x000000030500788c */ /* 0x000fc8000bf05270 */
[----:B------:R-:W-:Y:S02]  /*49f0*/  USEL UR4, URZ, 0x1, UP0 ;  /* 0x00000001ff047887 */ /* 0x000fe40008000000 */
[----:B------:R-:W-:-:S04]  /*4a00*/  USEL UR5, UR5, URZ, UP0 ;  /* 0x000000ff05057287 */ /* 0x000fc80008000000 */
[----:B------:R-:W-:Y:S01]  /*4a10*/  ULEA UR5, UR5, UR7, 0x3 ;  /* 0x0000000705057291 */ /* 0x000fe2000f8e18ff */
[----:B-1----:R-:W-:-:S04]  /*4a20*/  LOP3.LUT R2, R29, UR4, RZ, 0x3c, !PT ;  /* 0x000000041d027c12 */ /* 0x002fc8000f8e3cff */
[----:B------:R-:W-:Y:S01]  /*4a30*/  SHF.L.U32 R2, R2, 0x1f, RZ ;  /* 0x0000001f02027819 */ /* 0x000fe200000006ff */
[----:B------:R-:W-:-:S07]  /*4a40*/  IMAD.U32 R0, RZ, RZ, UR5 ;  /* 0x00000005ff007e24 */ /* 0x000fce000f8e00ff */
.L_x_83:
[----:B-1----:R1:W3:Y:S02]  /*4a50*/  SYNCS.PHASECHK.TRANS64.TRYWAIT P0, [R0+URZ], R2 ;  /* 0x00000002000075a7 */ /* 0x0022e400080011ff */
[----:B---3--:R-:W-:Y:S05]  /*4a60*/  @!P0 NANOSLEEP.SYNCS 0x989680 ;  /* 0x009896800000895d */ /* 0x008fea0003900000 */
[----:B------:R-:W3:Y:S02]  /*4a70*/  @!P0 SYNCS.PHASECHK.TRANS64 P0, [R0+URZ], R2 ;  /* 0x00000002000085a7 */ /* 0x000ee400080010ff */
[----:B--23--:R-:W-:Y:S05]  /*4a80*/  @P0 EXIT ;  /* 0x000000000000094d */ /* 0x00cfea0003800000 */
[----:B------:R-:W-:Y:S05]  /*4a90*/  BRA `(.L_x_83) ;  /* 0xfffffffc00ec7947 */ /* 0x000fea000383ffff */
.L_x_71:
[----:B------:R-:W-:-:S06]  /*4aa0*/  UISETP.GE.AND UP1, UPT, UR8, 0x4, UPT ;  /* 0x000000040800788c */ /* 0x000fcc000bf26270 */
[----:B------:R-:W-:-:S13]  /*4ab0*/  PLOP3.LUT P0, PT, PT, PT, UP1, 0x80, 0x8 ;  /* 0x000000000008781c */ /* 0x000fda0003f0f018 */
[----:B------:R-:W-:Y:S05]  /*4ac0*/  @!P0 EXIT ;  /* 0x000000000000894d */ /* 0x000fea0003800000 */
[----:B------:R-:W-:Y:S01]  /*4ad0*/  BAR.SYNC.DEFER_BLOCKING 0x6, 0xa0 ;  /* 0x0182800000007b1d */ /* 0x000fe20000010000 */
[C---:B------:R-:W-:Y:S01]  /*4ae0*/  IMAD.SHL.U32 R103, R97.reuse, 0x20, RZ ;  /* 0x0000002061677824 */ /* 0x040fe200078e00ff */
[C---:B------:R-:W-:Y:S01]  /*4af0*/  LOP3.LUT R98, R97.reuse, 0x2, RZ, 0xc0, !PT ;  /* 0x0000000261627812 */ /* 0x040fe200078ec0ff */
[C---:B------:R-:W-:Y:S01]  /*4b00*/  IMAD.SHL.U32 R2, R97.reuse, 0x4, RZ ;  /* 0x0000000461027824 */ /* 0x040fe200078e00ff */
[C---:B------:R-:W-:Y:S01]  /*4b10*/  LOP3.LUT R104, R97.reuse, 0x60, RZ, 0xc0, !PT ;  /* 0x0000006061687812 */ /* 0x040fe200078ec0ff */
[----:B------:R-:W-:Y:S01]  /*4b20*/  IMAD.U32 R46, R97, 0x10000, RZ ;  /* 0x00010000612e7824 */ /* 0x000fe200078e00ff */
[----:B------:R-:W-:Y:S02]  /*4b30*/  UMOV UR46, 0x400 ;  /* 0x00000400002e7882 */ /* 0x000fe40000000000 */
[----:B------:R-:W1:Y:S01]  /*4b40*/  LDC R95, c[0x0][0x370] ;  /* 0x0000dc00ff5f7b82 */ /* 0x000e620000000800 */
[----:B------:R-:W-:Y:S01]  /*4b50*/  ULEA UR46, UR37, UR46, 0x18 ;  /* 0x0000002e252e7291 */ /* 0x000fe2000f8ec0ff */
[----:B------:R-:W-:Y:S01]  /*4b60*/  LOP3.LUT R3, R103, 0xc0, RZ, 0xc0, !PT ;  /* 0x000000c067037812 */ /* 0x000fe200078ec0ff */
[----:B------:R-:W-:Y:S01]  /*4b70*/  IMAD.MOV.U32 R45, RZ, RZ, RZ ;  /* 0x000000ffff2d7224 */ /* 0x000fe200078e00ff */
[----:B------:R-:W-:Y:S01]  /*4b80*/  LOP3.LUT R97, R97, 0x4, RZ, 0xc0, !PT ;  /* 0x0000000461617812 */ /* 0x000fe200078ec0ff */
[----:B------:R-:W-:Y:S01]  /*4b90*/  UIADD3 UR50, UPT, UPT, UR46, 0x200, URZ ;  /* 0x000002002e327890 */ /* 0x000fe2000fffe0ff */
[----:B------:R-:W-:-:S02]  /*4ba0*/  LOP3.LUT R2, R3, 0x18, R2, 0xf8, !PT ;  /* 0x0000001803027812 */ /* 0x000fc400078ef802 */
[----:B------:R-:W-:Y:S01]  /*4bb0*/  CS2R R100, SRZ ;  /* 0x0000000000647805 */ /* 0x000fe2000001ff00 */
[----:B------:R-:W2:Y:S01]  /*4bc0*/  LDC R42, c[0x0][0xb0c] ;  /* 0x0002c300ff2a7b82 */ /* 0x000ea20000000800 */
[----:B------:R-:W-:Y:S01]  /*4bd0*/  LOP3.LUT R46, R46, 0x600000, RZ, 0xc0, !PT ;  /* 0x006000002e2e7812 */ /* 0x000fe200078ec0ff */
[----:B------:R-:W-:Y:S01]  /*4be0*/  IMAD.MOV.U32 R107, RZ, RZ, RZ ;  /* 0x000000ffff6b7224 */ /* 0x000fe200078e00ff */
[----:B------:R-:W-:Y:S01]  /*4bf0*/  IADD3 R102, PT, PT, -R97, 0x2, RZ ;  /* 0x0000000261667810 */ /* 0x000fe20007ffe1ff */
[----:B------:R-:W-:Y:S01]  /*4c00*/  IMAD.MOV R98, RZ, RZ, -R98 ;  /* 0x000000ffff627224 */ /* 0x000fe200078e0a62 */
[----:B------:R-:W-:Y:S01]  /*4c10*/  LOP3.LUT R103, R2, 0xf20, R103, 0xf8, !PT ;  /* 0x00000f2002677812 */ /* 0x000fe200078ef867 */
[----:B------:R-:W-:Y:S01]  /*4c20*/  IMAD.MOV R97, RZ, RZ, -R97 ;  /* 0x000000ffff617224 */ /* 0x000fe200078e0a61 */
[----:B------:R-:W4:Y:S01]  /*4c30*/  LDCU.64 UR52, c[0x0][0x348] ;  /* 0x00006900ff3477ac */ /* 0x000f220008000a00 */
[----:B------:R-:W1:Y:S01]  /*4c40*/  LDC R93, c[0x0][0xb20] ;  /* 0x0002c800ff5d7b82 */ /* 0x000e620000000800 */
[----:B------:R-:W3:Y:S01]  /*4c50*/  LDS R0, [UR46+0x170] ;  /* 0x0001702eff007984 */ /* 0x000ee20008000800 */
[----:B------:R-:W-:Y:S01]  /*4c60*/  IMAD.SHL.U32 R102, R102, 0x10, RZ ;  /* 0x0000001066667824 */ /* 0x000fe200078e00ff */
[----:B------:R-:W-:Y:S01]  /*4c70*/  LEA R103, R103, UR50, 0x1 ;  /* 0x0000003267677c11 */ /* 0x000fe2000f8e08ff */
[----:B------:R-:W-:Y:S01]  /*4c80*/  UMOV UR49, 0x1 ;  /* 0x0000000100317882 */ /* 0x000fe20000000000 */
[----:B------:R-:W-:Y:S01]  /*4c90*/  UMOV UR54, URZ ;  /* 0x000000ff00367c82 */ /* 0x000fe20008000000 */
[----:B------:R-:W1:Y:S02]  /*4ca0*/  LDCU.64 UR38, c[0x0][0x888] ;  /* 0x00011100ff2677ac */ /* 0x000e640008000a00 */
[----:B------:R-:W1:Y:S01]  /*4cb0*/  LDC R41, c[0x0][0xb30] ;  /* 0x0002cc00ff297b82 */ /* 0x000e620000000800 */
[----:B------:R-:W-:Y:S01]  /*4cc0*/  UMOV UR48, URZ ;  /* 0x000000ff00307c82 */ /* 0x000fe20008000000 */
[----:B------:R-:W-:-:S06]  /*4cd0*/  UMOV UR47, URZ ;  /* 0x000000ff002f7c82 */ /* 0x000fcc0008000000 */
[----:B------:R-:W1:Y:S08]  /*4ce0*/  LDC.64 R88, c[0x0][0xb10] ;  /* 0x0002c400ff587b82 */ /* 0x000e700000000a00 */
[----:B------:R-:W1:Y:S08]  /*4cf0*/  LDC.64 R38, c[0x0][0xb18] ;  /* 0x0002c600ff267b82 */ /* 0x000e700000000a00 */
[----:B------:R-:W1:Y:S08]  /*4d00*/  LDC.64 R84, c[0x0][0x888] ;  /* 0x00022200ff547b82 */ /* 0x000e700000000a00 */
[----:B------:R-:W1:Y:S01]  /*4d10*/  LDC.64 R36, c[0x0][0xb28] ;  /* 0x0002ca00ff247b82 */ /* 0x000e620000000a00 */
[----:B---3--:R-:W-:-:S07]  /*4d20*/  IMAD.IADD R46, R0, 0x1, R46 ;  /* 0x00000001002e7824 */ /* 0x008fce00078e022e */
[----:B------:R-:W3:Y:S08]  /*4d30*/  LDC.64 R86, c[0x0][0x890] ;  /* 0x00022400ff567b82 */ /* 0x000ef00000000a00 */
[----:B------:R-:W1:Y:S08]  /*4d40*/  LDC.64 R82, c[0x0][0x8b0] ;  /* 0x00022c00ff527b82 */ /* 0x000e700000000a00 */
[----:B------:R-:W1:Y:S08]  /*4d50*/  LDC.64 R80, c[0x0][0x8a8] ;  /* 0x00022a00ff507b82 */ /* 0x000e700000000a00 */
[----:B--2-4-:R-:W1:Y:S02]  /*4d60*/  LDC R94, c[0x0][0x374] ;  /* 0x0000dd00ff5e7b82 */ /* 0x014e640000000800 */
.L_x_115:
[C---:B------:R-:W-:Y:S02]  /*4d70*/  LEA R0, R107.reuse, UR46, 0x3 ;  /* 0x0000002e6b007c11 */ /* 0x040fe4000f8e18ff */
[----:B------:R-:W-:Y:S02]  /*4d80*/  SHF.L.U32 R2, R100, 0x1f, RZ ;  /* 0x0000001f64027819 */ /* 0x000fe400000006ff */
[----:B------:R-:W-:Y:S02]  /*4d90*/  LEA R16, R107, UR46, 0x4 ;  /* 0x0000002e6b107c11 */ /* 0x000fe4000f8e20ff */
[----:B------:R-:W2:Y:S02]  /*4da0*/  SYNCS.PHASECHK.TRANS64.TRYWAIT P0, [R0+URZ+0xc0], R2 ;  /* 0x0000c002000075a7 */ /* 0x000ea400080011ff */
[----:B--2---:R-:W-:Y:S05]  /*4db0*/  @!P0 BRA `(.L_x_84) ;  /* 0x0000003000ec8947 */ /* 0x004fea0003800000 */
.L_x_165:
[----:B------:R-:W4:Y:S01]  /*4dc0*/  LDC.64 R10, c[0x0][0xb10] ;  /* 0x0002c400ff0a7b82 */ /* 0x000f220000000a00 */
[----:B------:R-:W3:Y:S01]  /*4dd0*/  LDS.128 R16, [R16+0x150] ;  /* 0x0001500010107984 */ /* 0x000ee20000000c00 */
[----:B-1----:R-:W-:Y:S01]  /*4de0*/  ISETP.NE.AND P1, PT, R41, 0x1, PT ;  /* 0x000000012900780c */ /* 0x002fe20003f25270 */
[----:B--2---:R-:W-:Y:S01]  /*4df0*/  VIADD R0, R0, 0xd0 ;  /* 0x000000d000007836 */ /* 0x004fe20000000000 */
[----:B------:R-:W-:Y:S04]  /*4e00*/  ISETP.GE.AND P0, PT, R40, 0x1, PT ;  /* 0x000000012800780c */ /* 0x000fe80003f06270 */
[----:B------:R-:W1:Y:S01]  /*4e10*/  LDC.64 R8, c[0x0][0xb18] ;  /* 0x0002c600ff087b82 */ /* 0x000e620000000a00 */
[----:B------:R-:W-:Y:S01]  /*4e20*/  PRMT R0, RZ, 0x654, R0 ;  /* 0x00000654ff007816 */ /* 0x000fe20000000000 */
[----:B------:R-:W-:Y:S01]  /*4e30*/  @!PT LDS RZ, [RZ] ;  /* 0x00000000fffff984 */ /* 0x000fe20000000800 */
[----:B------:R-:W-:Y:S01]  /*4e40*/  @!PT LDS RZ, [RZ] ;  /* 0x00000000fffff984 */ /* 0x000fe20000000800 */
[----:B------:R-:W-:Y:S01]  /*4e50*/  @!PT LDS RZ, [RZ] ;  /* 0x00000000fffff984 */ /* 0x000fe20000000800 */
[----:B------:R-:W-:Y:S01]  /*4e60*/  @!PT LDS RZ, [RZ] ;  /* 0x00000000fffff984 */ /* 0x000fe20000000800 */
[----:B------:R2:W-:Y:S06]  /*4e70*/  MEMBAR.ALL.CTA ;  /* 0x0000000000007992 */ /* 0x0005ec0000008000 */
[----:B--2---:R-:W2:Y:S01]  /*4e80*/  FENCE.VIEW.ASYNC.S ;  /* 0x00000000000073c6 */ /* 0x004ea20000000000 */
[----:B------:R-:W1:Y:S08]  /*4e90*/  @!P1 LDC R12, c[0x0][0xb20] ;  /* 0x0002c800ff0c9b82 */ /* 0x000e700000000800 */
[----:B------:R-:W1:Y:S01]  /*4ea0*/  @!P1 LDC R7, c[0x0][0xb0c] ;  /* 0x0002c300ff079b82 */ /* 0x000e620000000800 */
[----:B--2---:R2:W-:Y:S01]  /*4eb0*/  SYNCS.ARRIVE.TRANS64.RED.A1T0 RZ, [R0+URZ], RZ ;  /* 0x000000ff00ff79a7 */ /* 0x0045e200081004ff */
[----:B---3--:R-:W-:Y:S04]  /*4ec0*/  LOP3.LUT P4, RZ, R18, 0x1, RZ, 0xc0, !PT ;  /* 0x0000000112ff7812 */ /* 0x008fe8000788c0ff */
[----:B------:R-:W-:Y:S09]  /*4ed0*/  P2R R105, PR, RZ, 0x10 ;  /* 0x00000010ff697803 */ /* 0x000ff20000000000 */
[----:B------:R-:W-:Y:S02]  /*4ee0*/  @P4 MOV R44, R16 ;  /* 0x00000010002c4202 */ /* 0x000fe40000000f00 */
[----:B------:R-:W-:Y:S01]  /*4ef0*/  @P4 LOP3.LUT R43, R17, 0xffff, RZ, 0xc0, !PT ;  /* 0x0000ffff112b4812 */ /* 0x000fe200078ec0ff */
[----:B--2-4-:R-:W-:Y:S06]  /*4f00*/  @!P0 BRA `(.L_x_85) ;  /* 0x0000000000a48947 */ /* 0x014fec0003800000 */
[----:B------:R-:W-:Y:S01]  /*4f10*/  IMAD.HI.U32 R0, R94, R39, RZ ;  /* 0x000000275e007227 */ /* 0x000fe200078e00ff */
[----:B------:R-:W-:Y:S02]  /*4f20*/  ISETP.NE.AND P0, PT, R38, 0x1, PT ;  /* 0x000000012600780c */ /* 0x000fe40003f05270 */
[----:B------:R-:W-:Y:S01]  /*4f30*/  ISETP.NE.AND P2, PT, R40, 0x1, PT ;  /* 0x000000012800780c */ /* 0x000fe20003f45270 */
[----:B------:R-:W-:Y:S01]  /*4f40*/  IMAD.HI.U32 R4, R95, R88, RZ ;  /* 0x000000585f047227 */ /* 0x000fe200078e00ff */
[----:B------:R-:W-:Y:S02]  /*4f50*/  SHF.R.U32.HI R0, RZ, R93, R0 ;  /* 0x0000005dff007219 */ /* 0x000fe40000011600 */
[----:B------:R-:W-:Y:S01]  /*4f60*/  ISETP.NE.AND P3, PT, R42, 0x1, PT ;  /* 0x000000012a00780c */ /* 0x000fe20003f65270 */
[----:B------:R-:W-:Y:S01]  /*4f70*/  IMAD.HI.U32 R6, R43, R39, RZ ;  /* 0x000000272b067227 */ /* 0x000fe200078e00ff */
[-C--:B------:R-:W-:Y:S02]  /*4f80*/  SHF.R.U32.HI R4, RZ, R89.reuse, R4 ;  /* 0x00000059ff047219 */ /* 0x080fe40000011604 */
[----:B------:R-:W-:Y:S01]  /*4f90*/  SEL R0, R94, R0, !P0 ;  /* 0x000000005e007207 */ /* 0x000fe20004000000 */
[----:B------:R-:W-:Y:S01]  /*4fa0*/  IMAD.HI.U32 R5, R44, R88, RZ ;  /* 0x000000582c057227 */ /* 0x000fe200078e00ff */
[----:B------:R-:W-:Y:S03]  /*4fb0*/  SEL R4, R95, R4, !P3 ;  /* 0x000000045f047207 */ /* 0x000fe60005800000 */
[-C--:B------:R-:W-:Y:S01]  /*4fc0*/  IMAD.HI.U32 R3, R0, R36.reuse, RZ ;  /* 0x0000002400037227 */ /* 0x080fe200078e00ff */
[----:B------:R-:W-:Y:S03]  /*4fd0*/  SHF.R.U32.HI R5, RZ, R89, R5 ;  /* 0x00000059ff057219 */ /* 0x000fe60000011605 */
[----:B------:R-:W-:Y:S01]  /*4fe0*/  IMAD.HI.U32 R2, R4, R36, RZ ;  /* 0x0000002404027227 */ /* 0x000fe200078e00ff */
[----:B------:R-:W-:Y:S02]  /*4ff0*/  @P2 SHF.R.U32.HI R0, RZ, R37, R3 ;  /* 0x00000025ff002219 */ /* 0x000fe40000011603 */
[----:B------:R-:W-:Y:S02]  /*5000*/  SHF.R.U32.HI R3, RZ, R93, R6 ;  /* 0x0000005dff037219 */ /* 0x000fe40000011606 */
[----:B------:R-:W-:Y:S01]  /*5010*/  @P2 SHF.R.U32.HI R4, RZ, R37, R2 ;  /* 0x00000025ff042219 */ /* 0x000fe20000011602 */
[----:B------:R-:W-:Y:S01]  /*5020*/  IMAD R0, R40, R0, RZ ;  /* 0x0000000028007224 */ /* 0x000fe200078e02ff */
[----:B------:R-:W-:Y:S02]  /*5030*/  SEL R3, R43, R3, !P0 ;  /* 0x000000032b037207 */ /* 0x000fe40004000000 */
[----:B------:R-:W-:Y:S01]  /*5040*/  SEL R2, R44, R5, !P3 ;  /* 0x000000052c027207 */ /* 0x000fe20005800000 */
[----:B------:R-:W-:Y:S01]  /*5050*/  IMAD R5, R40, R4, RZ ;  /* 0x0000000428057224 */ /* 0x000fe200078e02ff */
[C---:B------:R-:W-:Y:S01]  /*5060*/  ISETP.GE.AND P0, PT, R3.reuse, R0, PT ;  /* 0x000000000300720c */ /* 0x040fe20003f06270 */
[C---:B------:R-:W-:Y:S03]  /*5070*/  IMAD.HI.U32 R0, R3.reuse, R36, RZ ;  /* 0x0000002403007227 */ /* 0x040fe600078e00ff */
[C---:B------:R-:W-:Y:S02]  /*5080*/  ISETP.GE.OR P0, PT, R2.reuse, R5, P0 ;  /* 0x000000050200720c */ /* 0x040fe40000706670 */
[----:B------:R-:W-:Y:S04]  /*5090*/  SHF.R.U32.HI R0, RZ, R37, R0 ;  /* 0x00000025ff007219 */ /* 0x000fe80000011600 */
[C---:B------:R-:W-:Y:S05]  /*50a0*/  SEL R6, R3.reuse, R0, !P2 ;  /* 0x0000000003067207 */ /* 0x040fea0005000000 */
        /* <DEDUP_REMOVED lines=14> */
[----:B------:R-:W-:Y:S07]  /*5190*/  IMAD R43, R3, R38, R43 ;  /* 0x00000026032b7224 */ /* 0x000fee00078e022b */
.L_x_85:
[----:B-1----:R-:W-:Y:S01]  /*51a0*/  @!P1 ISETP.NE.AND P0, PT, R8, 0x1, PT ;  /* 0x000000010800980c */ /* 0x002fe20003f05270 */
[----:B------:R-:W-:Y:S01]  /*51b0*/  @!P1 IMAD.HI.U32 R0, R44, R10, RZ ;  /* 0x0000000a2c009227 */ /* 0x000fe200078e00ff */
[----:B------:R-:W-:Y:S01]  /*51c0*/  @!P1 ISETP.NE.AND P2, PT, R7, 0x1, PT ;  /* 0x000000010700980c */ /* 0x000fe20003f45270 */
[----:B------:R-:W-:Y:S01]  /*51d0*/  ULOP3.LUT UP0, URZ, UR50, 0x1b0, URZ, 0xc0, !UPT ;  /* 0x000001b032ff7892 */ /* 0x000fe2000f80c0ff */
[----:B------:R-:W-:Y:S01]  /*51e0*/  R2UR UR42, R15 ;  /* 0x000000000f2a72ca */ /* 0x000fe200000e0000 */
[----:B------:R-:W-:Y:S01]  /*51f0*/  @!P1 IMAD.HI.U32 R2, R43, R9, RZ ;  /* 0x000000092b029227 */ /* 0x000fe200078e00ff */
[----:B------:R-:W-:Y:S02]  /*5200*/  @!P1 SHF.R.U32.HI R0, RZ, R11, R0 ;  /* 0x0000000bff009219 */ /* 0x000fe40000011600 */
[----:B------:R-:W-:Y:S01]  /*5210*/  R2UR UR41, R14 ;  /* 0x000000000e2972ca */ /* 0x000fe200000e0000 */
[----:B------:R-:W-:Y:S01]  /*5220*/  VIADD R107, R107, 0x1 ;  /* 0x000000016b6b7836 */ /* 0x000fe20000000000 */
[----:B------:R-:W-:Y:S02]  /*5230*/  @!P1 SHF.R.U32.HI R2, RZ, R12, R2 ;  /* 0x0000000cff029219 */ /* 0x000fe40000011602 */
[----:B------:R-:W-:Y:S02]  /*5240*/  @!P1 SEL R3, R44, R0, !P2 ;  /* 0x000000002c039207 */ /* 0x000fe40005000000 */
[----:B------:R-:W-:Y:S02]  /*5250*/  @!P1 SEL R2, R43, R2, !P0 ;  /* 0x000000022b029207 */ /* 0x000fe40004000000 */
[----:B------:R-:W-:Y:S01]  /*5260*/  @P4 SHF.R.U32.HI R99, RZ, 0x10, R17 ;  /* 0x00000010ff634819 */ /* 0x000fe20000011611 */
[----:B------:R-:W-:Y:S02]  /*5270*/  USHF.L.U32 UR42, UR42, 0x7, URZ ;  /* 0x000000072a2a7899 */ /* 0x000fe400080006ff */
[----:B------:R-:W-:Y:S02]  /*5280*/  @!P1 IMAD.IADD R0, R2, 0x1, -R3 ;  /* 0x0000000102009824 */ /* 0x000fe400078e0a03 */
[----:B------:R-:W-:Y:S01]  /*5290*/  @!P1 IMAD.IADD R2, R3, 0x1, -R2 ;  /* 0x0000000103029824 */ /* 0x000fe200078e0a02 */
[----:B------:R-:W-:Y:S01]  /*52a0*/  USHF.L.U32 UR41, UR41, 0x6, URZ ;  /* 0x0000000629297899 */ /* 0x000fe200080006ff */
[----:B------:R-:W-:Y:S02]  /*52b0*/  @!P1 IMAD R44, R0, R7, R44 ;  /* 0x00000007002c9224 */ /* 0x000fe400078e022c */
[----:B------:R-:W-:Y:S01]  /*52c0*/  @!P1 IMAD R43, R2, R8, R43 ;  /* 0x00000008022b9224 */ /* 0x000fe200078e022b */
[----:B------:R-:W-:Y:S08]  /*52d0*/  BRA.U !UP0, `(.L_x_86) ;  /* 0x00000001087c7547 */ /* 0x000ff0000b800000 */
[----:B------:R-:W1:Y:S01]  /*52e0*/  LDCU.64 UR8, c[0x4][0x80] ;  /* 0x01001000ff0877ac */ /* 0x000e620008000a00 */
[----:B------:R-:W-:Y:S01]  /*52f0*/  MOV R2, 0x0 ;  /* 0x0000000000027802 */ /* 0x000fe20000000f00 */
[----:B------:R-:W-:Y:S02]  /*5300*/  HFMA2 R12, -RZ, RZ, 0, 5.9604644775390625e-08 ;  /* 0x00000001ff0c7431 */ /* 0x000fe400000001ff */
[----:B------:R-:W-:Y:S01]  /*5310*/  IMAD.MOV.U32 R8, RZ, RZ, 0x70 ;  /* 0x00000070ff087424 */ /* 0x000fe200078e00ff */
[----:B------:R2:W3:Y:S01]  /*5320*/  LDC.64 R14, c[0x4][R2] ;  /* 0x01000000020e7b82 */ /* 0x0004e20000000a00 */
[----:B------:R-:W4:Y:S01]  /*5330*/  LDCU.64 UR6, c[0x4][0x88] ;  /* 0x01001100ff0677ac */ /* 0x000f220008000a00 */
[----:B------:R-:W-:Y:S01]  /*5340*/  IMAD.MOV.U32 R13, RZ, RZ, RZ ;  /* 0x000000ffff0d7224 */ /* 0x000fe200078e00ff */
[----:B------:R-:W2:Y:S01]  /*5350*/  LDCU.64 UR4, c[0x4][0x8] ;  /* 0x01000100ff0477ac */ /* 0x000ea20008000a00 */
[----:B-1----:R-:W-:Y:S01]  /*5360*/  MOV R5, UR9 ;  /* 0x0000000900057c02 */ /* 0x002fe20008000f00 */
[----:B------:R-:W-:Y:S01]  /*5370*/  IMAD.U32 R4, RZ, RZ, UR8 ;  /* 0x00000008ff047e24 */ /* 0x000fe2000f8e00ff */
[----:B----4-:R-:W-:Y:S01]  /*5380*/  MOV R7, UR7 ;  /* 0x0000000700077c02 */ /* 0x010fe20008000f00 */
[----:B------:R-:W-:Y:S01]  /*5390*/  IMAD.U32 R6, RZ, RZ, UR6 ;  /* 0x00000006ff067e24 */ /* 0x000fe2000f8e00ff */
[----:B--2---:R-:W-:Y:S01]  /*53a0*/  MOV R11, UR5 ;  /* 0x00000005000b7c02 */ /* 0x004fe20008000f00 */
[----:B------:R-:W-:Y:S02]  /*53b0*/  IMAD.U32 R10, RZ, RZ, UR4 ;  /* 0x00000004ff0a7e24 */ /* 0x000fe4000f8e00ff */
[----:B------:R-:W-:Y:S07]  /*53c0*/  LEPC R20, `(.L_x_87) ;  /* 0x000000001014794e */ /* 0x000fee0000000000 */
[----:B---3-5:R-:W-:Y:S05]  /*53d0*/  CALL.ABS.NOINC R14 ;  /* 0x000000000e007343 */ /* 0x028fea0003c00000 */
.L_x_87:
[----:B------:R-:W1:Y:S01]  /*53e0*/  LDCU.64 UR8, c[0x4][0x80] ;  /* 0x01001000ff0877ac */ /* 0x000e620008000a00 */
[----:B------:R-:W2:Y:S01]  /*53f0*/  LDC.64 R2, c[0x4][R2] ;  /* 0x0100000002027b82 */ /* 0x000ea20000000a00 */
[----:B------:R-:W-:Y:S02]  /*5400*/  HFMA2 R12, -RZ, RZ, 0, 5.9604644775390625e-08 ;  /* 0x00000001ff0c7431 */ /* 0x000fe400000001ff */
[----:B------:R-:W-:Y:S02]  /*5410*/  IMAD.MOV.U32 R8, RZ, RZ, 0x70 ;  /* 0x00000070ff087424 */ /* 0x000fe400078e00ff */
[----:B------:R-:W-:Y:S01]  /*5420*/  IMAD.MOV.U32 R13, RZ, RZ, RZ ;  /* 0x000000ffff0d7224 */ /* 0x000fe200078e00ff */
[----:B------:R-:W3:Y:S01]  /*5430*/  LDCU.64 UR6, c[0x4][0x88] ;  /* 0x01001100ff0677ac */ /* 0x000ee20008000a00 */
[----:B------:R-:W4:Y:S01]  /*5440*/  LDCU.64 UR4, c[0x4][0x8] ;  /* 0x01000100ff0477ac */ /* 0x000f220008000a00 */
[----:B-1----:R-:W-:Y:S02]  /*5450*/  MOV R4, UR8 ;  /* 0x0000000800047c02 */ /* 0x002fe40008000f00 */
[----:B------:R-:W-:Y:S02]  /*5460*/  MOV R5, UR9 ;  /* 0x0000000900057c02 */ /* 0x000fe40008000f00 */
[----:B---3--:R-:W-:Y:S01]  /*5470*/  MOV R7, UR7 ;  /* 0x0000000700077c02 */ /* 0x008fe20008000f00 */
[----:B------:R-:W-:Y:S01]  /*5480*/  IMAD.U32 R6, RZ, RZ, UR6 ;  /* 0x00000006ff067e24 */ /* 0x000fe2000f8e00ff */
[----:B----4-:R-:W-:Y:S01]  /*5490*/  MOV R11, UR5 ;  /* 0x00000005000b7c02 */ /* 0x010fe20008000f00 */
[----:B------:R-:W-:Y:S02]  /*54a0*/  IMAD.U32 R10, RZ, RZ, UR4 ;  /* 0x00000004ff0a7e24 */ /* 0x000fe4000f8e00ff */
[----:B------:R-:W-:Y:S07]  /*54b0*/  LEPC R20, `(.L_x_86) ;  /* 0x000000001014794e */ /* 0x000fee0000000000 */
[----:B--2---:R-:W-:Y:S05]  /*54c0*/  CALL.ABS.NOINC R2 ;  /* 0x0000000002007343 */ /* 0x004fea0003c00000 */
.L_x_86:
[----:B------:R-:W-:Y:S01]  /*54d0*/  ISETP.NE.U32.AND P4, PT, R86, RZ, PT ;  /* 0x000000ff5600720c */ /* 0x000fe20003f85070 */
[----:B------:R-:W-:Y:S01]  /*54e0*/  ULOP3.LUT UR4, UR49, 0x1, URZ, 0x3c, !UPT ;  /* 0x0000000131047892 */ /* 0x000fe2000f8e3cff */
[----:B------:R-:W-:Y:S01]  /*54f0*/  ISETP.NE.U32.AND P1, PT, R82, RZ, PT ;  /* 0x000000ff5200720c */ /* 0x000fe20003f25070 */
[----:B------:R-:W-:Y:S01]  /*5500*/  IMAD.U32 R0, RZ, RZ, UR54 ;  /* 0x00000036ff007e24 */ /* 0x000fe2000f8e00ff */
[----:B------:R-:W-:Y:S02]  /*5510*/  ISETP.NE.AND.EX P4, PT, R87, RZ, PT, P4 ;  /* 0x000000ff5700720c */ /* 0x000fe40003f85340 */
[----:B------:R-:W-:Y:S01]  /*5520*/  PLOP3.LUT P0, PT, PT, PT, PT, 0x8, 0x80 ;  /* 0x000000000080781c */ /* 0x000fe20003f0e170 */
[----:B------:R-:W-:Y:S01]  /*5530*/  IMAD.U32 R111, RZ, RZ, UR4 ;  /* 0x00000004ff6f7e24 */ /* 0x000fe2000f8e00ff */
[----:B------:R-:W-:Y:S02]  /*5540*/  ISETP.NE.AND.EX P1, PT, R83, RZ, PT, P1 ;  /* 0x000000ff5300720c */ /* 0x000fe40003f25310 */
[----:B------:R-:W-:Y:S02]  /*5550*/  P2R R108, PR, RZ, 0x1 ;  /* 0x00000001ff6c7803 */ /* 0x000fe40000000000 */
[----:B------:R-:W-:Y:S05]  /*5560*/  LEA R0, R0, UR46, 0x3 ;  /* 0x0000002e00007c11 */ /* 0x000fea000f8e18ff */
[----:B------:R-:W-:Y:S05]  /*5570*/  @!P4 BRA `(.L_x_88) ;  /* 0x00000000002cc947 */ /* 0x000fea0003800000 */
[----:B------:R-:W-:Y:S01]  /*5580*/  ISETP.NE.U32.AND P0, PT, R84, RZ, PT ;  /* 0x000000ff5400720c */ /* 0x000fe20003f05070 */
[----:B------:R-:W-:Y:S03]  /*5590*/  IMAD.MOV.U32 R92, RZ, RZ, 0x1 ;  /* 0x00000001ff5c7424 */ /* 0x000fe600078e00ff */
[----:B------:R-:W-:Y:S11]  /*55a0*/  ISETP.NE.AND.EX P0, PT, R85, RZ, PT, P0 ;  /* 0x000000ff5500720c */ /* 0x000ff60003f05300 */
[----:B------:R-:W-:Y:S02]  /*55b0*/  @!UPT UIADD3 URZ, UPT, UPT, URZ, URZ, URZ ;  /* 0x000000fffffff290 */ /* 0x000fe4000fffe0ff */
[----:B------:R-:W1:Y:S01]  /*55c0*/  @P0 LDC.64 R4, c[0x0][0x888] ;  /* 0x00022200ff040b82 */ /* 0x000e620000000a00 */
[----:B------:R-:W-:Y:S04]  /*55d0*/  @P0 IMAD R2, R86, UR36, RZ ;  /* 0x0000002456020c24 */ /* 0x000fe8000f8e02ff */
[----:B-1----:R-:W-:Y:S04]  /*55e0*/  @P0 IMAD.WIDE R4, R2, 0x4, R4 ;  /* 0x0000000402040825 */ /* 0x002fe800078e0204 */
[----:B------:R-:W-:Y:S01]  /*55f0*/  HFMA2 R2, -RZ, RZ, 0, 5.9604644775390625e-08 ;  /* 0x00000001ff027431 */ /* 0x000fe200000001ff */
[----:B-----5:R1:W5:Y:S04]  /*5600*/  @P0 LDG.E R49, desc[UR44][R4.64] ;  /* 0x0000002c04310981 */ /* 0x020368000c1e1900 */
[----:B------:R-:W-:Y:S01]  /*5610*/  @!P0 PRMT R92, R2, 0x7610, R92 ;  /* 0x00007610025c8816 */ /* 0x000fe2000000005c */
[----:B-1----:R-:W2:Y:S06]  /*5620*/  @!P0 LDC R49, c[0x0][0x880] ;  /* 0x00022000ff318b82 */ /* 0x002eac0000000800 */
.L_x_88:
[----:B------:R-:W-:Y:S05]  /*5630*/  @!P1 BRA `(.L_x_89) ;  /* 0x0000000000209947 */ /* 0x000fea0003800000 */
[----:B------:R-:W-:Y:S04]  /*5640*/  ISETP.NE.U32.AND P0, PT, R80, RZ, PT ;  /* 0x000000ff5000720c */ /* 0x000fe80003f05070 */
[----:B------:R-:W-:Y:S11]  /*5650*/  ISETP.NE.AND.EX P0, PT, R81, RZ, PT, P0 ;  /* 0x000000ff5100720c */ /* 0x000ff60003f05300 */
[----:B------:R-:W-:Y:S02]  /*5660*/  @!UPT UIADD3 URZ, UPT, UPT, URZ, URZ, URZ ;  /* 0x000000fffffff290 */ /* 0x000fe4000fffe0ff */
[----:B------:R-:W1:Y:S01]  /*5670*/  @P0 LDC.64 R4, c[0x0][0x8a8] ;  /* 0x00022a00ff040b82 */ /* 0x000e620000000a00 */
[----:B------:R-:W-:Y:S04]  /*5680*/  @P0 IMAD R2, R82, UR36, RZ ;  /* 0x0000002452020c24 */ /* 0x000fe8000f8e02ff */
[----:B-1----:R-:W-:Y:S05]  /*5690*/  @P0 IMAD.WIDE R4, R2, 0x4, R4 ;  /* 0x0000000402040825 */ /* 0x002fea00078e0204 */
[----:B-----5:R1:W5:Y:S02]  /*56a0*/  @P0 LDG.E R47, desc[UR44][R4.64] ;  /* 0x0000002c042f0981 */ /* 0x020364000c1e1900 */
[----:B-1----:R-:W3:Y:S02]  /*56b0*/  @!P0 LDC R47, c[0x0][0x8a0] ;  /* 0x00022800ff2f8b82 */ /* 0x002ee40000000800 */
.L_x_89:
[----:B------:R-:W-:Y:S01]  /*56c0*/  UISETP.NE.AND UP0, UPT, UR51, URZ, UPT ;  /* 0x000000ff3300728c */ /* 0x000fe2000bf05270 */
[----:B------:R-:W-:Y:S08]  /*56d0*/  ISETP.NE.AND P5, PT, R108, RZ, PT ;  /* 0x000000ff6c00720c */ /* 0x000ff00003fa5270 */
[----:B------:R-:W-:Y:S05]  /*56e0*/  BRA.U !UP0, `(.L_x_90) ;  /* 0x0000000108407547 */ /* 0x000fea000b800000 */
[----:B------:R-:W-:Y:S02]  /*56f0*/  ISETP.NE.U32.AND P0, PT, R86, RZ, PT ;  /* 0x000000ff5600720c */ /* 0x000fe40003f05070 */
[----:B------:R-:W-:Y:S02]  /*5700*/  PLOP3.LUT P1, PT, PT, PT, PT, 0x80, 0x8 ;  /* 0x000000000008781c */ /* 0x000fe40003f2f070 */
[----:B------:R-:W-:Y:S11]  /*5710*/  ISETP.NE.AND.EX P0, PT, R87, RZ, PT, P0 ;  /* 0x000000ff5700720c */ /* 0x000ff60003f05300 */
[----:B------:R-:W-:Y:S02]  /*5720*/  @!UPT UIADD3 URZ, UPT, UPT, URZ, URZ, URZ ;  /* 0x000000fffffff290 */ /* 0x000fe4000fffe0ff */
[----:B------:R-:W-:Y:S01]  /*5730*/  @P0 LOP3.LUT P2, RZ, R92, 0xff, RZ, 0xc0, !PT ;  /* 0x000000ff5cff0812 */ /* 0x000fe2000784c0ff */
[----:B------:R-:W1:Y:S01]  /*5740*/  @P0 LDC.64 R2, c[0x0][0x888] ;  /* 0x00022200ff020b82 */ /* 0x000e620000000a00 */
[C---:B--2--5:R-:W-:Y:S02]  /*5750*/  @!P0 FSETP.EQ.AND P5, PT, R49.reuse, RZ, PT ;  /* 0x000000ff3100820b */ /* 0x064fe40003fa2000 */
[----:B------:R-:W-:Y:S02]  /*5760*/  @P0 PLOP3.LUT P1, PT, P2, PT, PT, 0x80, 0x8 ;  /* 0x000000000008081c */ /* 0x000fe4000172f070 */
[----:B------:R-:W-:Y:S02]  /*5770*/  @P0 FSETP.NEU.AND P2, PT, R49, RZ, PT ;  /* 0x000000ff3100020b */ /* 0x000fe40003f4d000 */
[----:B-1----:R-:W-:Y:S02]  /*5780*/  @P0 ISETP.NE.U32.AND P3, PT, R2, RZ, PT ;  /* 0x000000ff0200020c */ /* 0x002fe40003f65070 */
[----:B------:R-:W-:Y:S02]  /*5790*/  @P0 SEL R2, RZ, 0xffffffff, P2 ;  /* 0xffffffffff020807 */ /* 0x000fe40001000000 */
[----:B------:R-:W-:Y:S05]  /*57a0*/  @P0 ISETP.NE.AND.EX P3, PT, R3, RZ, PT, P3 ;  /* 0x000000ff0300020c */ /* 0x000fea0003f65330 */
[----:B------:R-:W-:Y:S04]  /*57b0*/  @!P1 SEL R2, RZ, 0xffffffff, P3 ;  /* 0xffffffffff029807 */ /* 0x000fe80001800000 */
[----:B------:R-:W-:Y:S04]  /*57c0*/  @P0 LOP3.LUT R2, R2, 0x1, RZ, 0xc0, !PT ;  /* 0x0000000102020812 */ /* 0x000fe800078ec0ff */
[----:B------:R-:W-:Y:S04]  /*57d0*/  @P0 ISETP.EQ.U32.AND P5, PT, R2, 0x1, PT ;  /* 0x000000010200080c */ /* 0x000fe80003fa2070 */
[----:B------:R-:W-:Y:S09]  /*57e0*/  P2R R108, PR, RZ, 0x20 ;  /* 0x00000020ff6c7803 */ /* 0x000ff20000000000 */
.L_x_90:
[----:B------:R-:W-:Y:S01]  /*57f0*/  @!P5 SHF.L.U32 R2, R111, 0x1f, RZ ;  /* 0x0000001f6f02d819 */ /* 0x000fe200000006ff */
[----:B------:R-:W-:Y:S01]  /*5800*/  IMAD.U32 R72, RZ, RZ, UR54 ;  /* 0x00000036ff487e24 */ /* 0x000fe2000f8e00ff */
[----:B------:R-:W-:Y:S01]  /*5810*/  LEA R73, R45, UR46, 0x3 ;  /* 0x0000002e2d497c11 */ /* 0x000fe2000f8e18ff */
[----:B------:R-:W-:Y:S01]  /*5820*/  IMAD.SHL.U32 R110, R98, 0x10, RZ ;  /* 0x00000010626e7824 */ /* 0x000fe200078e00ff */
[----:B------:R1:W4:Y:S01]  /*5830*/  @!P5 SYNCS.PHASECHK.TRANS64.TRYWAIT P1, [R0+URZ+0x80], R2 ;  /* 0x000080020000d5a7 */ /* 0x00032200080211ff */
[----:B------:R-:W-:Y:S01]  /*5840*/  ISETP.NE.U32.AND P3, PT, RZ, UR38, PT ;  /* 0x00000026ff007c0c */ /* 0x000fe2000bf65070 */
[----:B------:R-:W-:Y:S01]  /*5850*/  IMAD.SHL.U32 R72, R72, 0x2000, RZ ;  /* 0x0000200048487824 */ /* 0x000fe200078e00ff */
[----:B--2--5:R-:W-:Y:S01]  /*5860*/  FSETP.NEU.AND P2, PT, R49, RZ, PT ;  /* 0x000000ff3100720b */ /* 0x024fe20003f4d000 */
[----:B------:R-:W-:Y:S01]  /*5870*/  IMAD.SHL.U32 R109, R97, 0x10, RZ ;  /* 0x00000010616d7824 */ /* 0x000fe200078e00ff */
[----:B------:R-:W-:Y:S01]  /*5880*/  ISETP.NE.AND.EX P3, PT, RZ, UR39, PT, P3 ;  /* 0x00000027ff007c0c */ /* 0x000fe2000bf65330 */
[----:B------:R-:W-:Y:S01]  /*5890*/  IMAD.IADD R67, R103, 0x1, R72 ;  /* 0x0000000167437824 */ /* 0x000fe200078e0248 */
[----:B------:R-:W-:Y:S01]  /*58a0*/  SEL R3, RZ, 0xffffffff, P2 ;  /* 0xffffffffff037807 */ /* 0x000fe20001000000 */
[----:B------:R-:W-:Y:S01]  /*58b0*/  BSSY B1, `(.L_x_91) ;  /* 0x0000033000017945 */ /* 0x000fe20003800000 */
[----:B------:R-:W-:Y:S01]  /*58c0*/  SEL R4, RZ, 0xffffffff, P3 ;  /* 0xffffffffff047807 */ /* 0x000fe20001800000 */
[----:B------:R-:W-:Y:S01]  /*58d0*/  IMAD.IADD R66, R67, 0x1, R110 ;  /* 0x0000000143427824 */ /* 0x000fe200078e026e */
[----:B------:R-:W-:Y:S01]  /*58e0*/  LOP3.LUT P3, R106, R92, 0xff, RZ, 0xc0, !PT ;  /* 0x000000ff5c6a7812 */ /* 0x000fe2000786c0ff */
[----:B------:R-:W-:Y:S01]  /*58f0*/  IMAD.MOV.U32 R75, RZ, RZ, 0x1 ;  /* 0x00000001ff4b7424 */ /* 0x000fe200078e00ff */
[----:B------:R-:W-:Y:S01]  /*5900*/  CS2R R78, SRZ ;  /* 0x00000000004e7805 */ /* 0x000fe2000001ff00 */
[----:B------:R-:W-:Y:S01]  /*5910*/  IMAD R48, R45, 0x40, R46 ;  /* 0x000000402d307824 */ /* 0x000fe200078e022e */
[----:B------:R-:W-:Y:S01]  /*5920*/  @P4 SEL R3, R4, R3, !P3 ;  /* 0x0000000304034207 */ /* 0x000fe20005800000 */
[----:B------:R-:W-:Y:S01]  /*5930*/  IMAD.U32 R74, RZ, RZ, UR54 ;  /* 0x00000036ff4a7e24 */ /* 0x000fe2000f8e00ff */
[----:B------:R-:W-:Y:S02]  /*5940*/  CS2R R76, SRZ ;  /* 0x00000000004c7805 */ /* 0x000fe4000001ff00 */
[----:B------:R-:W-:Y:S02]  /*5950*/  CS2R R70, SRZ ;  /* 0x0000000000467805 */ /* 0x000fe4000001ff00 */
[----:B------:R-:W-:Y:S02]  /*5960*/  LOP3.LUT R3, R3, 0x1, RZ, 0xc0, !PT ;  /* 0x0000000103037812 */ /* 0x000fe400078ec0ff */
[----:B------:R-:W-:Y:S02]  /*5970*/  CS2R R68, SRZ ;  /* 0x0000000000447805 */ /* 0x000fe4000001ff00 */
[----:B------:R-:W-:Y:S02]  /*5980*/  CS2R R62, SRZ ;  /* 0x00000000003e7805 */ /* 0x000fe4000001ff00 */
[----:B------:R-:W-:Y:S02]  /*5990*/  CS2R R60, SRZ ;  /* 0x00000000003c7805 */ /* 0x000fe4000001ff00 */
[----:B------:R-:W-:Y:S02]  /*59a0*/  ISETP.NE.U32.AND P2, PT, R3, 0x1, PT ;  /* 0x000000010300780c */ /* 0x000fe40003f45070 */
[----:B------:R-:W-:Y:S02]  /*59b0*/  CS2R R58, SRZ ;  /* 0x00000000003a7805 */ /* 0x000fe4000001ff00 */
[----:B-1----:R-:W-:Y:S02]  /*59c0*/  SHF.L.U32 R2, R101, 0x1f, RZ ;  /* 0x0000001f65027819 */ /* 0x002fe400000006ff */
[----:B------:R-:W-:Y:S02]  /*59d0*/  CS2R R56, SRZ ;  /* 0x0000000000387805 */ /* 0x000fe4000001ff00 */
[----:B------:R-:W-:Y:S01]  /*59e0*/  P2R R112, PR, RZ, 0x4 ;  /* 0x00000004ff707803 */ /* 0x000fe20000000000 */
[----:B------:R-:W-:Y:S01]  /*59f0*/  IMAD.IADD R65, R67, 0x1, R109 ;  /* 0x0000000143417824 */ /* 0x000fe200078e026d */
[----:B------:R1:W2:Y:S01]  /*5a00*/  SYNCS.PHASECHK.TRANS64.TRYWAIT P0, [R73+URZ+0xe0], R2 ;  /* 0x0000e002490075a7 */ /* 0x0002a200080011ff */
[----:B------:R-:W-:Y:S01]  /*5a10*/  IMAD.IADD R64, R102, 0x1, R66 ;  /* 0x0000000166407824 */ /* 0x000fe200078e0242 */
[----:B----4-:R-:W-:Y:S01]  /*5a20*/  @!P5 SEL R75, RZ, 0x1, !P1 ;  /* 0x00000001ff4bd807 */ /* 0x010fe20004800000 */
[----:B-1----:R-:W-:Y:S06]  /*5a30*/  @P5 BRA `(.L_x_92) ;  /* 0x0000000000685947 */ /* 0x002fec0003800000 */
[----:B------:R-:W-:Y:S01]  /*5a40*/  ISETP.NE.AND P1, PT, R75, RZ, PT ;  /* 0x000000ff4b00720c */ /* 0x000fe20003f25270 */
[----:B------:R-:W-:Y:S01]  /*5a50*/  BSSY B0, `(.L_x_93) ;  /* 0x000000d000007945 */ /* 0x000fe20003800000 */
[----:B------:R-:W-:Y:S02]  /*5a60*/  CS2R R58, SRZ ;  /* 0x00000000003a7805 */ /* 0x000fe4000001ff00 */
[----:B------:R-:W-:Y:S02]  /*5a70*/  CS2R R56, SRZ ;  /* 0x0000000000387805 */ /* 0x000fe4000001ff00 */
[----:B------:R-:W-:Y:S02]  /*5a80*/  CS2R R62, SRZ ;  /* 0x00000000003e7805 */ /* 0x000fe4000001ff00 */
[----:B------:R-:W-:Y:S02]  /*5a90*/  CS2R R60, SRZ ;  /* 0x00000000003c7805 */ /* 0x000fe4000001ff00 */
[----:B------:R-:W-:Y:S02]  /*5aa0*/  CS2R R70, SRZ ;  /* 0x0000000000467805 */ /* 0x000fe4000001ff00 */
[----:B------:R-:W-:Y:S02]  /*5ab0*/  CS2R R68, SRZ ;  /* 0x0000000000447805 */ /* 0x000fe4000001ff00 */
[----:B------:R-:W-:Y:S02]  /*5ac0*/  CS2R R78, SRZ ;  /* 0x00000000004e7805 */ /* 0x000fe4000001ff00 */
[----:B------:R-:W-:Y:S01]  /*5ad0*/  CS2R R76, SRZ ;  /* 0x00000000004c7805 */ /* 0x000fe2000001ff00 */
[----:B------:R-:W-:Y:S06]  /*5ae0*/  @P1 BRA `(.L_x_94) ;  /* 0x00000000000c1947 */ /* 0x000fec0003800000 */
[----:B------:R-:W-:Y:S04]  /*5af0*/  SHF.L.U32 R3, R111, 0x1f, RZ ;  /* 0x0000001f6f037819 */ /* 0x000fe800000006ff */
[----:B------:R-:W1:Y:S02]  /*5b00*/  SYNCS.PHASECHK.TRANS64.TRYWAIT P1, [R0+URZ+0x80], R3 ;  /* 0x00008003000075a7 */ /* 0x000e6400080211ff */
[----:B-1----:R-:W-:Y:S05]  /*5b10*/  @!P1 BRA `(.L_x_95) ;  /* 0x0000002400a89947 */ /* 0x002fea0003800000 */
.L_x_94:
[----:B------:R-:W-:Y:S05]  /*5b20*/  BSYNC B0 ;  /* 0x0000000000007941 */ /* 0x000fea0003800000 */
.L_x_93:
[----:B------:R-:W-:Y:S01]  /*5b30*/  ISETP.NE.AND P1, PT, R112, RZ, PT ;  /* 0x000000ff7000720c */ /* 0x000fe20003f25270 */
[----:B------:R-:W-:Y:S04]  /*5b40*/  UIADD3 UR5, UPT, UPT, UR54, 0x1, URZ ;  /* 0x0000000136057890 */ /* 0x000fe8000fffe0ff */
[----:B------:R-:W-:Y:S04]  /*5b50*/  UISETP.NE.AND UP0, UPT, UR5, 0x3, UPT ;  /* 0x000000030500788c */ /* 0x000fe8000bf05270 */
[----:B------:R-:W-:Y:S02]  /*5b60*/  USEL UR4, URZ, 0x1, UP0 ;  /* 0x00000001ff047887 */ /* 0x000fe40008000000 */
[----:B------:R-:W-:Y:S02]  /*5b70*/  USEL UR5, UR5, URZ, UP0 ;  /* 0x000000ff05057287 */ /* 0x000fe40008000000 */
[----:B------:R4:W1:Y:S02]  /*5b80*/  @P1 LDS.128 R56, [R67] ;  /* 0x0000000043381984 */ /* 0x0008640000000c00 */
[----:B------:R-:W-:Y:S02]  /*5b90*/  LOP3.LUT R111, R111, UR4, RZ, 0x3c, !PT ;  /* 0x000000046f6f7c12 */ /* 0x000fe4000f8e3cff */
[----:B------:R4:W1:Y:S01]  /*5ba0*/  @P1 LDS.128 R60, [R66+0x10] ;  /* 0x00001000423c1984 */ /* 0x0008620000000c00 */
[----:B------:R-:W-:Y:S03]  /*5bb0*/  IMAD.U32 R74, RZ, RZ, UR5 ;  /* 0x00000005ff4a7e24 */ /* 0x000fe6000f8e00ff */
[----:B------:R4:W1:Y:S04]  /*5bc0*/  @P1 LDS.128 R68, [R65+0x20] ;  /* 0x0000200041441984 */ /* 0x0008680000000c00 */
[----:B------:R4:W1:Y:S02]  /*5bd0*/  @P1 LDS.128 R76, [R64+0x10] ;  /* 0x00001000404c1984 */ /* 0x0008640000000c00 */
.L_x_92:
[----:B------:R-:W-:Y:S05]  /*5be0*/  BSYNC B1 ;  /* 0x0000000000017941 */ /* 0x000fea0003800000 */
.L_x_91:
[----:B-1----:R-:W-:Y:S04]  /*5bf0*/  SHF.R.U32.HI R0, RZ, 0x15, R48 ;  /* 0x00000015ff007819 */ /* 0x002fe80000011630 */
[----:B------:R-:W-:Y:S01]  /*5c00*/  LOP3.LUT P1, RZ, R0, 0x3, R96, 0x48, !PT ;  /* 0x0000000300ff7812 */ /* 0x000fe20007824860 */
[----:B------:R-:W-:Y:S01]  /*5c10*/  @!UPT UIADD3 URZ, UPT, UPT, URZ, URZ, URZ ;  /* 0x000000fffffff290 */ /* 0x000fe2000fffe0ff */
[----:B--2---:R-:W-:Y:S11]  /*5c20*/  @P0 BRA `(.L_x_96) ;  /* 0x0000000000080947 */ /* 0x004ff60003800000 */
[----:B------:R-:W1:Y:S02]  /*5c30*/  SYNCS.PHASECHK.TRANS64.TRYWAIT P0, [R73+URZ+0xe0], R2 ;  /* 0x0000e002490075a7 */ /* 0x000e6400080011ff */
[----:B-1----:R-:W-:Y:S05]  /*5c40*/  @!P0 BRA `(.L_x_97) ;  /* 0x0000002400708947 */ /* 0x002fea0003800000 */
.L_x_96:
[----:B------:R-:W-:Y:S05]  /*5c50*/  @!P1 BRA `(.L_x_98) ;  /* 0x0000000000409947 */ /* 0x000fea0003800000 */
[----:B------:R-:W2:Y:S01]  /*5c60*/  LDCU.64 UR8, c[0x4][0x70] ;  /* 0x01000e00ff0877ac */ /* 0x000ea20008000a00 */
[----:B------:R-:W-:Y:S01]  /*5c70*/  MOV R3, 0x0 ;  /* 0x0000000000037802 */ /* 0x000fe20000000f00 */
[----:B------:R-:W-:Y:S02]  /*5c80*/  HFMA2 R12, -RZ, RZ, 0, 5.9604644775390625e-08 ;  /* 0x00000001ff0c7431 */ /* 0x000fe400000001ff */
[----:B------:R-:W-:Y:S02]  /*5c90*/  IMAD.MOV.U32 R8, RZ, RZ, 0x192 ;  /* 0x00000192ff087424 */ /* 0x000fe400078e00ff */
[----:B------:R-:W-:Y:S01]  /*5ca0*/  IMAD.MOV.U32 R13, RZ, RZ, RZ ;  /* 0x000000ffff0d7224 */ /* 0x000fe200078e00ff */
[----:B------:R-:W5:Y:S01]  /*5cb0*/  LDCU.64 UR6, c[0x4][0x78] ;  /* 0x01000f00ff0677ac */ /* 0x000f620008000a00 */
[----:B-1----:R-:W1:Y:S01]  /*5cc0*/  LDC.64 R2, c[0x4][R3] ;  /* 0x0100000003027b82 */ /* 0x002e620000000a00 */
[----:B------:R-:W3:Y:S01]  /*5cd0*/  LDCU.64 UR4, c[0x4][0x10] ;  /* 0x01000200ff0477ac */ /* 0x000ee20008000a00 */
[----:B--2---:R-:W-:Y:S01]  /*5ce0*/  MOV R5, UR9 ;  /* 0x0000000900057c02 */ /* 0x004fe20008000f00 */
[----:B------:R-:W-:Y:S01]  /*5cf0*/  IMAD.U32 R4, RZ, RZ, UR8 ;  /* 0x00000008ff047e24 */ /* 0x000fe2000f8e00ff */
[----:B-----5:R-:W-:Y:S01]  /*5d00*/  MOV R7, UR7 ;  /* 0x0000000700077c02 */ /* 0x020fe20008000f00 */
[----:B------:R-:W-:Y:S01]  /*5d10*/  IMAD.U32 R6, RZ, RZ, UR6 ;  /* 0x00000006ff067e24 */ /* 0x000fe2000f8e00ff */
[----:B---3--:R-:W-:Y:S01]  /*5d20*/  MOV R11, UR5 ;  /* 0x00000005000b7c02 */ /* 0x008fe20008000f00 */
[----:B------:R-:W-:Y:S02]  /*5d30*/  IMAD.U32 R10, RZ, RZ, UR4 ;  /* 0x00000004ff0a7e24 */ /* 0x000fe4000f8e00ff */
[----:B------:R-:W-:Y:S07]  /*5d40*/  LEPC R20, `(.L_x_98) ;  /* 0x000000001014794e */ /* 0x000fee0000000000 */
[----:B-1--4-:R-:W-:Y:S05]  /*5d50*/  CALL.ABS.NOINC R2 ;  /* 0x0000000002007343 */ /* 0x012fea0003c00000 */
.L_x_98:
[----:B------:R-:W-:Y:S01]  /*5d60*/  SHF.L.U32 R50, R56, 0x10, RZ ;  /* 0x0000001038327819 */ /* 0x000fe200000006ff */
[----:B------:R-:W-:Y:S05]  /*5d70*/  WARPSYNC.ALL ;  /* 0x0000000000007948 */ /* 0x000fea0003800000 */
[----:B------:R-:W-:Y:S01]  /*5d80*/  R2UR UR4, R48 ;  /* 0x00000000300472ca */ /* 0x000fe200000e0000 */
[----:B------:R-:W-:Y:S01]  /*5d90*/  BSSY.RECONVERGENT B0, `(.L_x_99) ;  /* 0x0000085000007945 */ /* 0x000fe20003800200 */
[----:B------:R-:W-:Y:S02]  /*5da0*/  LOP3.LUT R51, R56, 0xffff0000, RZ, 0xc0, !PT ;  /* 0xffff000038337812 */ /* 0x000fe400078ec0ff */
[----:B------:R-:W-:Y:S02]  /*5db0*/  SHF.L.U32 R52, R57, 0x10, RZ ;  /* 0x0000001039347819 */ /* 0x000fe400000006ff */
[----:B------:R-:W-:Y:S07]  /*5dc0*/  ISETP.NE.AND P0, PT, R104, RZ, PT ;  /* 0x000000ff6800720c */ /* 0x000fee0003f05270 */
[----:B------:R-:W3:Y:S02]  /*5dd0*/  LDTM.x32 R4, tmem[UR4] ;  /* 0x00000004000479ee */ /* 0x000ee400082c0000 */
[C---:B---3--:R-:W-:Y:S01]  /*5de0*/  FMUL R0, R47.reuse, R4 ;  /* 0x000000042f007220 */ /* 0x048fe20000400000 */
[C---:B-1----:R-:W-:Y:S01]  /*5df0*/  FMUL R2, R47.reuse, R5 ;  /* 0x000000052f027220 */ /* 0x042fe20000400000 */
[C---:B------:R-:W-:Y:S01]  /*5e00*/  FMUL R4, R47.reuse, R8 ;  /* 0x000000082f047220 */ /* 0x040fe20000400000 */
[C---:B------:R-:W-:Y:S01]  /*5e10*/  FMUL R3, R47.reuse, R6 ;  /* 0x000000062f037220 */ /* 0x040fe20000400000 */
[C---:B------:R-:W-:Y:S01]  /*5e20*/  FMUL R5, R47.reuse, R9 ;  /* 0x000000092f057220 */ /* 0x040fe20000400000 */
[C---:B------:R-:W-:Y:S01]  /*5e30*/  FMUL R8, R47.reuse, R12 ;  /* 0x0000000c2f087220 */ /* 0x040fe20000400000 */
[C---:B------:R-:W-:Y:S01]  /*5e40*/  FMUL R6, R47.reuse, R10 ;  /* 0x0000000a2f067220 */ /* 0x040fe20000400000 */
[C---:B------:R-:W-:Y:S01]  /*5e50*/  FMUL R9, R47.reuse, R13 ;  /* 0x0000000d2f097220 */ /* 0x040fe20000400000 */
[----:B------:R-:W-:Y:S01]  /*5e60*/  FMUL R12, R47, R16 ;  /* 0x000000102f0c7220 */ /* 0x000fe20000400000 */
[----:B------:R-:W-:Y:S01]  /*5e70*/  FFMA R0, R49, R50, R0 ;  /* 0x0000003231007223 */ /* 0x000fe20000000000 */
[C---:B------:R-:W-:Y:S01]  /*5e80*/  FMUL R10, R47.reuse, R14 ;  /* 0x0000000e2f0a7220 */ /* 0x040fe20000400000 */
[C---:B------:R-:W-:Y:S01]  /*5e90*/  FMUL R13, R47.reuse, R17 ;  /* 0x000000112f0d7220 */ /* 0x040fe20000400000 */
[----:B------:R-:W-:Y:S01]  /*5ea0*/  FMUL R16, R47, R20 ;  /* 0x000000142f107220 */ /* 0x000fe20000400000 */
[----:B------:R-:W-:Y:S01]  /*5eb0*/  FFMA R2, R49, R51, R2 ;  /* 0x0000003331027223 */ /* 0x000fe20000000002 */
[C---:B------:R-:W-:Y:S01]  /*5ec0*/  FMUL R14, R47.reuse, R18 ;  /* 0x000000122f0e7220 */ /* 0x040fe20000400000 */
[C---:B------:R-:W-:Y:S01]  /*5ed0*/  FMUL R17, R47.reuse, R21 ;  /* 0x000000152f117220 */ /* 0x040fe20000400000 */
[C---:B------:R-:W-:Y:S01]  /*5ee0*/  FMUL R20, R47.reuse, R24 ;  /* 0x000000182f147220 */ /* 0x040fe20000400000 */
[C---:B------:R-:W-:Y:S01]  /*5ef0*/  FMUL R18, R47.reuse, R22 ;  /* 0x000000162f127220 */ /* 0x040fe20000400000 */
[C---:B------:R-:W-:Y:S01]  /*5f00*/  FMUL R21, R47.reuse, R25 ;  /* 0x000000192f157220 */ /* 0x040fe20000400000 */
[C---:B------:R-:W-:Y:S01]  /*5f10*/  FMUL R24, R47.reuse, R28 ;  /* 0x0000001c2f187220 */ /* 0x040fe20000400000 */
[C---:B------:R-:W-:Y:S01]  /*5f20*/  FMUL R22, R47.reuse, R26 ;  /* 0x0000001a2f167220 */ /* 0x040fe20000400000 */
[C---:B------:R-:W-:Y:S01]  /*5f30*/  FMUL R25, R47.reuse, R29 ;  /* 0x0000001d2f197220 */ /* 0x040fe20000400000 */
[----:B------:R-:W-:Y:S01]  /*5f40*/  FMUL R28, R47, R32 ;  /* 0x000000202f1c7220 */ /* 0x000fe20000400000 */
[----:B------:R-:W-:Y:S01]  /*5f50*/  LOP3.LUT R32, R57, 0xffff0000, RZ, 0xc0, !PT ;  /* 0xffff000039207812 */ /* 0x000fe200078ec0ff */
[C---:B------:R-:W-:Y:S01]  /*5f60*/  FMUL R26, R47.reuse, R30 ;  /* 0x0000001e2f1a7220 */ /* 0x040fe20000400000 */
[----:B------:R-:W-:Y:S01]  /*5f70*/  FMUL R29, R47, R33 ;  /* 0x000000212f1d7220 */ /* 0x000fe20000400000 */
[----:B------:R-:W-:Y:S01]  /*5f80*/  SHF.L.U32 R33, R58, 0x10, RZ ;  /* 0x000000103a217819 */ /* 0x000fe200000006ff */
[----:B------:R-:W-:Y:S01]  /*5f90*/  FFMA R3, R49, R52, R3 ;  /* 0x0000003431037223 */ /* 0x000fe20000000003 */
[----:B------:R-:W-:Y:S01]  /*5fa0*/  F2FP.RELU.BF16.F32.PACK_AB R52, R2, R0 ;  /* 0x000000000234723e */ /* 0x000fe200000018ff */
[----:B------:R-:W-:Y:S01]  /*5fb0*/  FMUL R7, R47, R7 ;  /* 0x000000072f077220 */ /* 0x000fe20000400000 */
[----:B------:R-:W-:Y:S01]  /*5fc0*/  SHF.L.U32 R0, R59, 0x10, RZ ;  /* 0x000000103b007819 */ /* 0x000fe200000006ff */
[----:B------:R-:W-:Y:S01]  /*5fd0*/  FMUL R30, R47, R34 ;  /* 0x000000222f1e7220 */ /* 0x000fe20000400000 */
[----:B------:R-:W-:Y:S01]  /*5fe0*/  LOP3.LUT R34, R58, 0xffff0000, RZ, 0xc0, !PT ;  /* 0xffff00003a227812 */ /* 0x000fe200078ec0ff */
[----:B------:R-:W-:Y:S01]  /*5ff0*/  FFMA R7, R49, R32, R7 ;  /* 0x0000002031077223 */ /* 0x000fe20000000007 */
[----:B------:R-:W-:Y:S01]  /*6000*/  LOP3.LUT R2, R59, 0xffff0000, RZ, 0xc0, !PT ;  /* 0xffff00003b027812 */ /* 0x000fe200078ec0ff */
[----:B------:R-:W-:Y:S01]  /*6010*/  FFMA R4, R49, R33, R4 ;  /* 0x0000002131047223 */ /* 0x000fe20000000004 */
[----:B------:R-:W-:Y:S01]  /*6020*/  FMUL R11, R47, R11 ;  /* 0x0000000b2f0b7220 */ /* 0x000fe20000400000 */
[----:B------:R-:W-:Y:S01]  /*6030*/  FFMA R5, R49, R34, R5 ;  /* 0x0000002231057223 */ /* 0x000fe20000000005 */
[----:B------:R-:W-:Y:S01]  /*6040*/  F2FP.RELU.BF16.F32.PACK_AB R53, R7, R3 ;  /* 0x000000030735723e */ /* 0x000fe200000018ff */
[C---:B------:R-:W-:Y:S01]  /*6050*/  FFMA R6, R49.reuse, R0, R6 ;  /* 0x0000000031067223 */ /* 0x040fe20000000006 */
[C---:B------:R-:W-:Y:S01]  /*6060*/  SHF.L.U32 R0, R60.reuse, 0x10, RZ ;  /* 0x000000103c007819 */ /* 0x040fe200000006ff */
[----:B------:R-:W-:Y:S01]  /*6070*/  FFMA R11, R49, R2, R11 ;  /* 0x00000002310b7223 */ /* 0x000fe2000000000b */
[----:B------:R-:W-:Y:S01]  /*6080*/  LOP3.LUT R2, R60, 0xffff0000, RZ, 0xc0, !PT ;  /* 0xffff00003c027812 */ /* 0x000fe200078ec0ff */
[----:B------:R-:W-:Y:S01]  /*6090*/  FMUL R15, R47, R15 ;  /* 0x0000000f2f0f7220 */ /* 0x000fe20000400000 */
[----:B------:R-:W-:Y:S01]  /*60a0*/  SHF.L.U32 R3, R61, 0x10, RZ ;  /* 0x000000103d037819 */ /* 0x000fe200000006ff */
[----:B------:R-:W-:Y:S01]  /*60b0*/  FFMA R8, R49, R0, R8 ;  /* 0x0000000031087223 */ /* 0x000fe20000000008 */
[----:B------:R-:W-:Y:S01]  /*60c0*/  LOP3.LUT R0, R61, 0xffff0000, RZ, 0xc0, !PT ;  /* 0xffff00003d007812 */ /* 0x000fe200078ec0ff */
[C---:B------:R-:W-:Y:S01]  /*60d0*/  FFMA R9, R49.reuse, R2, R9 ;  /* 0x0000000231097223 */ /* 0x040fe20000000009 */
[C---:B------:R-:W-:Y:S01]  /*60e0*/  SHF.L.U32 R2, R62.reuse, 0x10, RZ ;  /* 0x000000103e027819 */ /* 0x040fe200000006ff */
[----:B------:R-:W-:Y:S01]  /*60f0*/  FFMA R10, R49, R3, R10 ;  /* 0x00000003310a7223 */ /* 0x000fe2000000000a */
[----:B------:R-:W-:Y:S01]  /*6100*/  SHF.L.U32 R3, R63, 0x10, RZ ;  /* 0x000000103f037819 */ /* 0x000fe200000006ff */
[C---:B------:R-:W-:Y:S01]  /*6110*/  FFMA R15, R49.reuse, R0, R15 ;  /* 0x00000000310f7223 */ /* 0x040fe2000000000f */
[----:B------:R-:W-:Y:S01]  /*6120*/  LOP3.LUT R0, R62, 0xffff0000, RZ, 0xc0, !PT ;  /* 0xffff00003e007812 */ /* 0x000fe200078ec0ff */
[----:B------:R-:W-:Y:S01]  /*6130*/  FFMA R12, R49, R2, R12 ;  /* 0x00000002310c7223 */ /* 0x000fe2000000000c */
[C---:B------:R-:W-:Y:S01]  /*6140*/  SHF.L.U32 R2, R68.reuse, 0x10, RZ ;  /* 0x0000001044027819 */ /* 0x040fe200000006ff */
[----:B------:R-:W-:Y:S01]  /*6150*/  FMUL R19, R47, R19 ;  /* 0x000000132f137220 */ /* 0x000fe20000400000 */
[----:B------:R-:W-:Y:S01]  /*6160*/  F2FP.RELU.BF16.F32.PACK_AB R54, R5, R4 ;  /* 0x000000040536723e */ /* 0x000fe200000018ff */
[----:B------:R-:W-:Y:S01]  /*6170*/  FFMA R13, R49, R0, R13 ;  /* 0x00000000310d7223 */ /* 0x000fe2000000000d */
[----:B------:R-:W-:Y:S01]  /*6180*/  LOP3.LUT R0, R63, 0xffff0000, RZ, 0xc0, !PT ;  /* 0xffff00003f007812 */ /* 0x000fe200078ec0ff */
[----:B------:R-:W-:Y:S01]  /*6190*/  FFMA R14, R49, R3, R14 ;  /* 0x00000003310e7223 */ /* 0x000fe2000000000e */
[----:B------:R-:W-:Y:S01]  /*61a0*/  LOP3.LUT R3, R68, 0xffff0000, RZ, 0xc0, !PT ;  /* 0xffff000044037812 */ /* 0x000fe200078ec0ff */
[----:B------:R-:W-:Y:S01]  /*61b0*/  FMUL R23, R47, R23 ;  /* 0x000000172f177220 */ /* 0x000fe20000400000 */
[----:B------:R-:W-:Y:S01]  /*61c0*/  F2FP.RELU.BF16.F32.PACK_AB R55, R11, R6 ;  /* 0x000000060b37723e */ /* 0x000fe200000018ff */
[----:B------:R-:W-:Y:S01]  /*61d0*/  FFMA R19, R49, R0, R19 ;  /* 0x0000000031137223 */ /* 0x000fe20000000013 */
[----:B------:R-:W-:Y:S01]  /*61e0*/  SHF.L.U32 R0, R69, 0x10, RZ ;  /* 0x0000001045007819 */ /* 0x000fe200000006ff */
[----:B------:R-:W-:Y:S01]  /*61f0*/  FFMA R16, R49, R2, R16 ;  /* 0x0000000231107223 */ /* 0x000fe20000000010 */
[----:B------:R-:W-:Y:S01]  /*6200*/  LOP3.LUT R2, R69, 0xffff0000, RZ, 0xc0, !PT ;  /* 0xffff000045027812 */ /* 0x000fe200078ec0ff */
[----:B------:R-:W-:Y:S01]  /*6210*/  FFMA R17, R49, R3, R17 ;  /* 0x0000000331117223 */ /* 0x000fe20000000011 */
[----:B------:R-:W-:Y:S01]  /*6220*/  SHF.L.U32 R3, R71, 0x10, RZ ;  /* 0x0000001047037819 */ /* 0x000fe200000006ff */
[----:B------:R-:W-:Y:S01]  /*6230*/  FFMA R18, R49, R0, R18 ;  /* 0x0000000031127223 */ /* 0x000fe20000000012 */
[C---:B------:R-:W-:Y:S01]  /*6240*/  SHF.L.U32 R0, R70.reuse, 0x10, RZ ;  /* 0x0000001046007819 */ /* 0x040fe200000006ff */
[----:B------:R1:W-:Y:S01]  /*6250*/  STS.128 [R67], R52 ;  /* 0x0000003443007388 */ /* 0x0003e20000000c00 */
[----:B------:R-:W-:Y:S01]  /*6260*/  F2FP.RELU.BF16.F32.PACK_AB R8, R9, R8 ;  /* 0x000000080908723e */ /* 0x000fe200000018ff */
[C---:B------:R-:W-:Y:S01]  /*6270*/  FFMA R23, R49.reuse, R2, R23 ;  /* 0x0000000231177223 */ /* 0x040fe20000000017 */
[----:B------:R-:W-:Y:S01]  /*6280*/  LOP3.LUT R2, R70, 0xffff0000, RZ, 0xc0, !PT ;  /* 0xffff000046027812 */ /* 0x000fe200078ec0ff */
[----:B------:R-:W-:Y:S01]  /*6290*/  FFMA R20, R49, R0, R20 ;  /* 0x0000000031147223 */ /* 0x000fe20000000014 */
[----:B------:R-:W-:Y:S01]  /*62a0*/  LOP3.LUT R0, R71, 0xffff0000, RZ, 0xc0, !PT ;  /* 0xffff000047007812 */ /* 0x000fe200078ec0ff */
[----:B------:R-:W-:Y:S01]  /*62b0*/  FMUL R27, R47, R27 ;  /* 0x0000001b2f1b7220 */ /* 0x000fe20000400000 */
[----:B------:R-:W-:Y:S01]  /*62c0*/  F2FP.RELU.BF16.F32.PACK_AB R9, R15, R10 ;  /* 0x0000000a0f09723e */ /* 0x000fe200000018ff */
[C---:B------:R-:W-:Y:S01]  /*62d0*/  FFMA R21, R49.reuse, R2, R21 ;  /* 0x0000000231157223 */ /* 0x040fe20000000015 */
[C---:B------:R-:W-:Y:S01]  /*62e0*/  FFMA R22, R49.reuse, R3, R22 ;  /* 0x0000000331167223 */ /* 0x040fe20000000016 */
[----:B------:R-:W-:Y:S01]  /*62f0*/  FFMA R27, R49, R0, R27 ;  /* 0x00000000311b7223 */ /* 0x000fe2000000001b */
[C---:B------:R-:W-:Y:S01]  /*6300*/  SHF.L.U32 R2, R76.reuse, 0x10, RZ ;  /* 0x000000104c027819 */ /* 0x040fe200000006ff */
[C---:B------:R-:W-:Y:S01]  /*6310*/  FMUL R31, R47.reuse, R31 ;  /* 0x0000001f2f1f7220 */ /* 0x040fe20000400000 */
[----:B------:R-:W-:Y:S01]  /*6320*/  LOP3.LUT R0, R76, 0xffff0000, RZ, 0xc0, !PT ;  /* 0xffff00004c007812 */ /* 0x000fe200078ec0ff */
[----:B------:R-:W-:Y:S01]  /*6330*/  FMUL R35, R47, R35 ;  /* 0x000000232f237220 */ /* 0x000fe20000400000 */
[----:B------:R-:W-:Y:S01]  /*6340*/  SHF.L.U32 R3, R77, 0x10, RZ ;  /* 0x000000104d037819 */ /* 0x000fe200000006ff */
[----:B------:R-:W-:Y:S01]  /*6350*/  FFMA R24, R49, R2, R24 ;  /* 0x0000000231187223 */ /* 0x000fe20000000018 */
[----:B------:R-:W-:Y:S01]  /*6360*/  F2FP.RELU.BF16.F32.PACK_AB R10, R13, R12 ;  /* 0x0000000c0d0a723e */ /* 0x000fe200000018ff */
[----:B------:R-:W-:Y:S01]  /*6370*/  FFMA R25, R49, R0, R25 ;  /* 0x0000000031197223 */ /* 0x000fe20000000019 */
[----:B------:R-:W-:Y:S01]  /*6380*/  F2FP.RELU.BF16.F32.PACK_AB R11, R19, R14 ;  /* 0x0000000e130b723e */ /* 0x000fe200000018ff */
[----:B------:R-:W-:Y:S01]  /*6390*/  FFMA R26, R49, R3, R26 ;  /* 0x00000003311a7223 */ /* 0x000fe2000000001a */
[----:B------:R-:W-:Y:S02]  /*63a0*/  LOP3.LUT R0, R77, 0xffff0000, RZ, 0xc0, !PT ;  /* 0xffff00004d007812 */ /* 0x000fe400078ec0ff */
[C---:B------:R-:W-:Y:S01]  /*63b0*/  SHF.L.U32 R2, R78.reuse, 0x10, RZ ;  /* 0x000000104e027819 */ /* 0x040fe200000006ff */
[----:B------:R1:W-:Y:S01]  /*63c0*/  STS.128 [R66+0x10], R8 ;  /* 0x0000100842007388 */ /* 0x0003e20000000c00 */
[----:B------:R-:W-:Y:S01]  /*63d0*/  LOP3.LUT R3, R78, 0xffff0000, RZ, 0xc0, !PT ;  /* 0xffff00004e037812 */ /* 0x000fe200078ec0ff */
[----:B------:R-:W-:Y:S01]  /*63e0*/  FFMA R31, R49, R0, R31 ;  /* 0x00000000311f7223 */ /* 0x000fe2000000001f */
[----:B------:R-:W-:Y:S01]  /*63f0*/  SHF.L.U32 R4, R79, 0x10, RZ ;  /* 0x000000104f047819 */ /* 0x000fe200000006ff */
[----:B------:R-:W-:Y:S01]  /*6400*/  FFMA R28, R49, R2, R28 ;  /* 0x00000002311c7223 */ /* 0x000fe2000000001c */
[----:B------:R-:W-:Y:S01]  /*6410*/  F2FP.RELU.BF16.F32.PACK_AB R16, R17, R16 ;  /* 0x000000101110723e */ /* 0x000fe200000018ff */
[----:B------:R-:W-:Y:S01]  /*6420*/  FFMA R29, R49, R3, R29 ;  /* 0x00000003311d7223 */ /* 0x000fe2000000001d */
[----:B------:R-:W-:Y:S01]  /*6430*/  LOP3.LUT R5, R79, 0xffff0000, RZ, 0xc0, !PT ;  /* 0xffff00004f057812 */ /* 0x000fe200078ec0ff */
[----:B------:R-:W-:Y:S01]  /*6440*/  FFMA R30, R49, R4, R30 ;  /* 0x00000004311e7223 */ /* 0x000fe2000000001e */
[----:B------:R-:W-:Y:S02]  /*6450*/  F2FP.RELU.BF16.F32.PACK_AB R17, R23, R18 ;  /* 0x000000121711723e */ /* 0x000fe400000018ff */
[----:B------:R-:W-:Y:S01]  /*6460*/  F2FP.RELU.BF16.F32.PACK_AB R18, R21, R20 ;  /* 0x000000141512723e */ /* 0x000fe200000018ff */
[----:B------:R-:W-:Y:S01]  /*6470*/  FFMA R35, R49, R5, R35 ;  /* 0x0000000531237223 */ /* 0x000fe20000000023 */
[----:B------:R-:W-:Y:S02]  /*6480*/  F2FP.RELU.BF16.F32.PACK_AB R19, R27, R22 ;  /* 0x000000161b13723e */ /* 0x000fe400000018ff */
[----:B------:R-:W-:Y:S02]  /*6490*/  F2FP.RELU.BF16.F32.PACK_AB R24, R25, R24 ;  /* 0x000000181918723e */ /* 0x000fe400000018ff */
[----:B------:R-:W-:Y:S01]  /*64a0*/  F2FP.RELU.BF16.F32.PACK_AB R25, R31, R26 ;  /* 0x0000001a1f19723e */ /* 0x000fe200000018ff */
[----:B------:R1:W-:Y:S01]  /*64b0*/  STS.128 [R65+0x20], R16 ;  /* 0x0000201041007388 */ /* 0x0003e20000000c00 */
[----:B------:R-:W-:Y:S02]  /*64c0*/  F2FP.RELU.BF16.F32.PACK_AB R26, R29, R28 ;  /* 0x0000001c1d1a723e */ /* 0x000fe400000018ff */
[----:B------:R-:W-:Y:S05]  /*64d0*/  F2FP.RELU.BF16.F32.PACK_AB R27, R35, R30 ;  /* 0x0000001e231b723e */ /* 0x000fea00000018ff */
[----:B------:R1:W-:Y:S01]  /*64e0*/  STS.128 [R64+0x10], R24 ;  /* 0x0000101840007388 */ /* 0x0003e20000000c00 */
[----:B------:R-:W-:Y:S01]  /*64f0*/  @!PT LDS RZ, [RZ] ;  /* 0x00000000fffff984 */ /* 0x000fe20000000800 */
[----:B------:R-:W-:Y:S01]  /*6500*/  @!PT LDS RZ, [RZ] ;  /* 0x00000000fffff984 */ /* 0x000fe20000000800 */
[----:B------:R-:W-:Y:S01]  /*6510*/  @!PT LDS RZ, [RZ] ;  /* 0x00000000fffff984 */ /* 0x000fe20000000800 */
[----:B------:R-:W-:Y:S01]  /*6520*/  @!PT LDS RZ, [RZ] ;  /* 0x00000000fffff984 */ /* 0x000fe20000000800 */
[----:B------:R2:W-:Y:S07]  /*6530*/  MEMBAR.ALL.CTA ;  /* 0x0000000000007992 */ /* 0x0005ee0000008000 */
[----:B--2---:R-:W2:Y:S02]  /*6540*/  FENCE.VIEW.ASYNC.S ;  /* 0x00000000000073c6 */ /* 0x004ea40000000000 */
[----:B--2---:R-:W-:Y:S06]  /*6550*/  BAR.SYNC.DEFER_BLOCKING 0x1, 0x80 ;  /* 0x0042000000007b1d */ /* 0x004fec0000010000 */
[----:B------:R-:W-:Y:S05]  /*6560*/  @P0 BRA `(.L_x_100) ;  /* 0x00000000001c0947 */ /* 0x000fea0003800000 */
[----:B------:R-:W-:Y:S01]  /*6570*/  R2UR UR4, R72 ;  /* 0x00000000480472ca */ /* 0x000fe200000e0000 */
[----:B------:R-:W-:Y:S01]  /*6580*/  UIADD3 UR6, UP0, UPT, UR52, 0x680, URZ ;  /* 0x0000068034067890 */ /* 0x000fe2000ff1e0ff */
[----:B------:R-:W-:Y:S03]  /*6590*/  UMOV UR43, UR36 ;  /* 0x00000024002b7c82 */ /* 0x000fe60008000000 */
[----:B------:R-:W-:Y:S08]  /*65a0*/  UIADD3.X UR7, UPT, UPT, URZ, UR53, URZ, UP0, !UPT ;  /* 0x00000035ff077290 */ /* 0x000ff000087fe4ff */
[----:B------:R-:W-:Y:S09]  /*65b0*/  UIADD3 UR40, UPT, UPT, UR46, 0x200, UR4 ;  /* 0x000002002e287890 */ /* 0x000ff2000fffe004 */
[----:B------:R2:W-:Y:S02]  /*65c0*/  UTMASTG.3D [UR40], [UR6] ;  /* 0x00000028060073b5 */ /* 0x0005e40008010000 */
[----:B--2---:R0:W-:Y:S02]  /*65d0*/  UTMACMDFLUSH ;  /* 0x00000000000079b7 */ /* 0x0041e40000000000 */
.L_x_100:
[----:B------:R-:W-:Y:S05]  /*65e0*/  BSYNC.RECONVERGENT B0 ;  /* 0x0000000000007941 */ /* 0x000fea0003800200 */
.L_x_99:
[----:B------:R-:W-:Y:S01]  /*65f0*/  UIADD3 UR40, UPT, UPT, UR54, 0x1, URZ ;  /* 0x0000000136287890 */ /* 0x000fe2000fffe0ff */
[----:B------:R-:W-:Y:S03]  /*6600*/  BSSY.RECONVERGENT B0, `(.L_x_101) ;  /* 0x0000005000007945 */ /* 0x000fe60003800200 */
[----:B------:R-:W-:Y:S04]  /*6610*/  UISETP.NE.AND UP0, UPT, UR40, 0x3, UPT ;  /* 0x000000032800788c */ /* 0x000fe8000bf05270 */
[----:B------:R-:W-:Y:S01]  /*6620*/  USEL UR43, UR40, URZ, UP0 ;  /* 0x000000ff282b7287 */ /* 0x000fe20008000000 */
[----:B------:R-:W-:Y:S11]  /*6630*/  @P0 BRA `(.L_x_102) ;  /* 0x0000000000040947 */ /* 0x000ff60003800000 */
[----:B------:R-:W-:Y:S04]  /*6640*/  DEPBAR.LE SB0, 0x1 ;  /* 0x000080400000791a */ /* 0x000fe80000000000 */
.L_x_102:
[----:B------:R-:W-:Y:S05]  /*6650*/  BSYNC.RECONVERGENT B0 ;  /* 0x0000000000007941 */ /* 0x000fea0003800200 */
.L_x_101:
[----:B------:R-:W-:Y:S01]  /*6660*/  BAR.SYNC.DEFER_BLOCKING 0x1, 0x80 ;  /* 0x0042000000007b1d */ /* 0x000fe20000010000 */
[----:B------:R-:W-:Y:S01]  /*6670*/  ISETP.NE.AND P1, PT, R108, RZ, PT ;  /* 0x000000ff6c00720c */ /* 0x000fe20003f25270 */
[----:B------:R-:W-:Y:S01]  /*6680*/  UISETP.NE.AND UP0, UPT, UR48, URZ, UPT ;  /* 0x000000ff3000728c */ /* 0x000fe2000bf05270 */
[----:B------:R-:W-:Y:S11]  /*6690*/  LEA R2, R74, UR46, 0x3 ;  /* 0x0000002e4a027c11 */ /* 0x000ff6000f8e18ff */
[----:B------:R-:W-:Y:S01]  /*66a0*/  @!P1 SHF.L.U32 R3, R111, 0x1f, RZ ;  /* 0x0000001f6f039819 */ /* 0x000fe200000006ff */
[----:B------:R-:W-:Y:S06]  /*66b0*/  BRA.U !UP0, `(.L_x_103) ;  /* 0x0000000108247547 */ /* 0x000fec000b800000 */
[----:B------:R-:W-:Y:S01]  /*66c0*/  IMAD.U32 R4, RZ, RZ, UR47 ;  /* 0x0000002fff047e24 */ /* 0x000fe2000f8e00ff */
[----:B------:R-:W-:Y:S01]  /*66d0*/  MOV R0, UR37 ;  /* 0x0000002500007c02 */ /* 0x000fe20008000f00 */
[----:B------:R-:W-:Y:S03]  /*66e0*/  UIADD3 UR47, UPT, UPT, UR47, 0x1, URZ ;  /* 0x000000012f2f7890 */ /* 0x000fe6000fffe0ff */
[----:B------:R-:W-:Y:S01]  /*66f0*/  @!P1 LEA R4, R4, UR46, 0x3 ;  /* 0x0000002e04049c11 */ /* 0x000fe2000f8e18ff */
[----:B------:R-:W-:Y:S04]  /*6700*/  UISETP.NE.AND UP0, UPT, UR47, 0x3, UPT ;  /* 0x000000032f00788c */ /* 0x000fe8000bf05270 */
[----:B------:R-:W-:Y:S01]  /*6710*/  @!P1 VIADD R4, R4, 0x98 ;  /* 0x0000009804049836 */ /* 0x000fe20000000000 */
[----:B------:R-:W-:Y:S04]  /*6720*/  USEL UR47, UR47, URZ, UP0 ;  /* 0x000000ff2f2f7287 */ /* 0x000fe80008000000 */
[----:B------:R-:W-:Y:S04]  /*6730*/  @!P1 PRMT R0, R0, 0x654, R4 ;  /* 0x0000065400009816 */ /* 0x000fe80000000004 */
[----:B------:R2:W-:Y:S04]  /*6740*/  @!P1 SYNCS.ARRIVE.TRANS64.RED.A1T0 RZ, [R0+URZ], RZ ;  /* 0x000000ff00ff99a7 */ /* 0x0005e800081004ff */
.L_x_103:
[----:B------:R-:W3:Y:S01]  /*6750*/  @!P1 SYNCS.PHASECHK.TRANS64.TRYWAIT P0, [R2+URZ+0x80], R3 ;  /* 0x00008003020095a7 */ /* 0x000ee200080011ff */
[----:B------:R-:W-:Y:S01]  /*6760*/  BSSY B1, `(.L_x_104) ;  /* 0x0000015000017945 */ /* 0x000fe20003800000 */
[----:B---3--:R-:W-:Y:S03]  /*6770*/  @!P1 SEL R75, RZ, 0x1, !P0 ;  /* 0x00000001ff4b9807 */ /* 0x008fe60004000000 */
[----:B------:R-:W-:Y:S05]  /*6780*/  @P1 BRA `(.L_x_105) ;  /* 0x0000000000481947 */ /* 0x000fea0003800000 */
[----:B------:R-:W-:Y:S01]  /*6790*/  ISETP.NE.AND P1, PT, R112, RZ, PT ;  /* 0x000000ff7000720c */ /* 0x000fe20003f25270 */
[----:B------:R-:W-:Y:S01]  /*67a0*/  BSSY B0, `(.L_x_106) ;  /* 0x000000a000007945 */ /* 0x000fe20003800000 */
[----:B------:R-:W-:Y:S11]  /*67b0*/  ISETP.NE.AND P0, PT, R75, RZ, PT ;  /* 0x000000ff4b00720c */ /* 0x000ff60003f05270 */
[----:B------:R-:W-:Y:S04]  /*67c0*/  @P1 IMAD R74, R74, 0x2000, R103 ;  /* 0x000020004a4a1824 */ /* 0x000fe800078e0267 */
[----:B------:R-:W-:Y:S01]  /*67d0*/  @P1 IMAD.IADD R4, R110, 0x1, R74 ;  /* 0x000000016e041824 */ /* 0x000fe200078e024a */
[----:B------:R-:W-:Y:S03]  /*67e0*/  @P1 IADD3 R3, PT, PT, R109, R74, RZ ;  /* 0x0000004a6d031210 */ /* 0x000fe60007ffe0ff */
[----:B--2---:R-:W-:Y:S01]  /*67f0*/  @P1 IMAD.IADD R0, R102, 0x1, R4 ;  /* 0x0000000166001824 */ /* 0x004fe200078e0204 */
[----:B------:R-:W-:Y:S06]  /*6800*/  @P0 BRA `(.L_x_107) ;  /* 0x00000000000c0947 */ /* 0x000fec0003800000 */
[----:B------:R-:W-:Y:S04]  /*6810*/  SHF.L.U32 R111, R111, 0x1f, RZ ;  /* 0x0000001f6f6f7819 */ /* 0x000fe800000006ff */
[----:B------:R-:W2:Y:S02]  /*6820*/  SYNCS.PHASECHK.TRANS64.TRYWAIT P0, [R2+URZ+0x80], R111 ;  /* 0x0000806f020075a7 */ /* 0x000ea400080011ff */
[----:B--2---:R-:W-:Y:S05]  /*6830*/  @!P0 BRA `(.L_x_108) ;  /* 0x0000001800888947 */ /* 0x004fea0003800000 */
.L_x_107:
[----:B------:R-:W-:Y:S05]  /*6840*/  BSYNC B0 ;  /* 0x0000000000007941 */ /* 0x000fea0003800000 */
.L_x_106:
[----:B------:R-:W-:Y:S11]  /*6850*/  ISETP.NE.AND P0, PT, R112, RZ, PT ;  /* 0x000000ff7000720c */ /* 0x000ff60003f05270 */
[----:B------:R-:W-:Y:S02]  /*6860*/  @!UPT UIADD3 URZ, UPT, UPT, URZ, URZ, URZ ;  /* 0x000000fffffff290 */ /* 0x000fe4000fffe0ff */
[----:B------:R3:W1:Y:S04]  /*6870*/  @P0 LDS.128 R56, [R74] ;  /* 0x000000004a380984 */ /* 0x0006680000000c00 */
[----:B------:R3:W1:Y:S04]  /*6880*/  @P0 LDS.128 R68, [R3+0x20] ;  /* 0x0000200003440984 */ /* 0x0006680000000c00 */
[----:B------:R3:W1:Y:S04]  /*6890*/  @P0 LDS.128 R60, [R4+0x10] ;  /* 0x00001000043c0984 */ /* 0x0006680000000c00 */
[----:B------:R3:W1:Y:S02]  /*68a0*/  @P0 LDS.128 R76, [R0+0x10] ;  /* 0x00001000004c0984 */ /* 0x0006640000000c00 */
.L_x_105:
[----:B------:R-:W-:Y:S05]  /*68b0*/  BSYNC B1 ;  /* 0x0000000000017941 */ /* 0x000fea0003800000 */
.L_x_104:
[----:B--23--:R-:W-:Y:S05]  /*68c0*/  VIADD R0, R48, 0x20 ;  /* 0x0000002030007836 */ /* 0x00cfea0000000000 */
[----:B------:R-:W-:Y:S04]  /*68d0*/  SHF.R.U32.HI R0, RZ, 0x15, R0 ;  /* 0x00000015ff007819 */ /* 0x000fe80000011600 */
[----:B------:R-:W-:Y:S11]  /*68e0*/  LOP3.LUT P0, RZ, R0, 0x3, R96, 0x48, !PT ;  /* 0x0000000300ff7812 */ /* 0x000ff60007804860 */
[----:B------:R-:W-:Y:S02]  /*68f0*/  @!UPT UIADD3 URZ, UPT, UPT, URZ, URZ, URZ ;  /* 0x000000fffffff290 */ /* 0x000fe4000fffe0ff */
[----:B------:R-:W-:Y:S05]  /*6900*/  @!P0 BRA `(.L_x_109) ;  /* 0x0000000000408947 */ /* 0x000fea0003800000 */
[----:B------:R-:W2:Y:S01]  /*6910*/  LDCU.64 UR8, c[0x4][0x70] ;  /* 0x01000e00ff0877ac */ /* 0x000ea20008000a00 */
[----:B------:R-:W-:Y:S01]  /*6920*/  MOV R3, 0x0 ;  /* 0x0000000000037802 */ /* 0x000fe20000000f00 */
[----:B------:R-:W-:Y:S02]  /*6930*/  HFMA2 R12, -RZ, RZ, 0, 5.9604644775390625e-08 ;  /* 0x00000001ff0c7431 */ /* 0x000fe400000001ff */
[----:B-1----:R-:W-:Y:S02]  /*6940*/  IMAD.MOV.U32 R8, RZ, RZ, 0x192 ;  /* 0x00000192ff087424 */ /* 0x002fe400078e00ff */
[----:B------:R-:W-:Y:S01]  /*6950*/  IMAD.MOV.U32 R13, RZ, RZ, RZ ;  /* 0x000000ffff0d7224 */ /* 0x000fe200078e00ff */
[----:B------:R-:W1:Y:S01]  /*6960*/  LDCU.64 UR6, c[0x4][0x78] ;  /* 0x01000f00ff0677ac */ /* 0x000e620008000a00 */
[----:B------:R-:W3:Y:S01]  /*6970*/  LDC.64 R2, c[0x4][R3] ;  /* 0x0100000003027b82 */ /* 0x000ee20000000a00 */
[----:B------:R-:W5:Y:S01]  /*6980*/  LDCU.64 UR4, c[0x4][0x10] ;  /* 0x01000200ff0477ac */ /* 0x000f620008000a00 */
[----:B--2---:R-:W-:Y:S01]  /*6990*/  MOV R5, UR9 ;  /* 0x0000000900057c02 */ /* 0x004fe20008000f00 */
[----:B------:R-:W-:Y:S01]  /*69a0*/  IMAD.U32 R4, RZ, RZ, UR8 ;  /* 0x00000008ff047e24 */ /* 0x000fe2000f8e00ff */
[----:B-1----:R-:W-:Y:S01]  /*69b0*/  MOV R7, UR7 ;  /* 0x0000000700077c02 */ /* 0x002fe20008000f00 */
[----:B------:R-:W-:Y:S01]  /*69c0*/  IMAD.U32 R6, RZ, RZ, UR6 ;  /* 0x00000006ff067e24 */ /* 0x000fe2000f8e00ff */
[----:B-----5:R-:W-:Y:S01]  /*69d0*/  MOV R11, UR5 ;  /* 0x00000005000b7c02 */ /* 0x020fe20008000f00 */
[----:B------:R-:W-:Y:S02]  /*69e0*/  IMAD.U32 R10, RZ, RZ, UR4 ;  /* 0x00000004ff0a7e24 */ /* 0x000fe4000f8e00ff */
[----:B------:R-:W-:Y:S07]  /*69f0*/  LEPC R20, `(.L_x_109) ;  /* 0x000000001014794e */ /* 0x000fee0000000000 */
[----:B---34-:R-:W-:Y:S05]  /*6a00*/  CALL.ABS.NOINC R2 ;  /* 0x0000000002007343 */ /* 0x018fea0003c00000 */
.L_x_109:
[----:B------:R-:W-:Y:S01]  /*6a10*/  ISETP.NE.AND P0, PT, R104, RZ, PT ;  /* 0x000000ff6800720c */ /* 0x000fe20003f05270 */
[----:B------:R-:W-:Y:S05]  /*6a20*/  WARPSYNC.ALL ;  /* 0x0000000000007948 */ /* 0x000fea0003800000 */
[----:B------:R-:W-:Y:S01]  /*6a30*/  R2UR UR4, R48 ;  /* 0x00000000300472ca */ /* 0x000fe200000e0000 */
[----:B------:R-:W-:Y:S01]  /*6a40*/  USHF.L.U32 UR8, UR43, 0xd, URZ ;  /* 0x0000000d2b087899 */ /* 0x000fe200080006ff */
[----:B------:R-:W-:Y:S01]  /*6a50*/  R2UR UR5, R73 ;  /* 0x00000000490572ca */ /* 0x000fe200000e0000 */
[----:B------:R-:W-:Y:S01]  /*6a60*/  BSSY.RECONVERGENT B0, `(.L_x_110) ;  /* 0x000008e000007945 */ /* 0x000fe20003800200 */
[C---:B-1----:R-:W-:Y:S02]  /*6a70*/  SHF.L.U32 R0, R56.reuse, 0x10, RZ ;  /* 0x0000001038007819 */ /* 0x042fe400000006ff */
[----:B------:R-:W-:Y:S02]  /*6a80*/  LOP3.LUT R2, R56, 0xffff0000, RZ, 0xc0, !PT ;  /* 0xffff000038027812 */ /* 0x000fe400078ec0ff */
[C---:B------:R-:W-:Y:S02]  /*6a90*/  SHF.L.U32 R3, R57.reuse, 0x10, RZ ;  /* 0x0000001039037819 */ /* 0x040fe400000006ff */
[----:B------:R-:W-:Y:S02]  /*6aa0*/  LOP3.LUT R48, R57, 0xffff0000, RZ, 0xc0, !PT ;  /* 0xffff000039307812 */ /* 0x000fe400078ec0ff */
[C---:B------:R-:W-:Y:S01]  /*6ab0*/  SHF.L.U32 R50, R58.reuse, 0x10, RZ ;  /* 0x000000103a327819 */ /* 0x040fe200000006ff */
[----:B------:R-:W1:Y:S01]  /*6ac0*/  LDTM.x32 R4, tmem[UR4+0x20] ;  /* 0x00002004000479ee */ /* 0x000e6200082c0000 */
[----:B------:R-:W-:Y:S01]  /*6ad0*/  LOP3.LUT R51, R58, 0xffff0000, RZ, 0xc0, !PT ;  /* 0xffff00003a337812 */ /* 0x000fe200078ec0ff */
[----:B------:R-:W-:Y:S01]  /*6ae0*/  NOP ;  /* 0x0000000000007918 */ /* 0x000fe20000000000 */
[C---:B------:R-:W-:Y:S01]  /*6af0*/  SHF.L.U32 R52, R59.reuse, 0x10, RZ ;  /* 0x000000103b347819 */ /* 0x040fe200000006ff */
[----:B------:R-:W-:Y:S01]  /*6b00*/  UIADD3 UR5, UPT, UPT, UR5, 0x100, URZ ;  /* 0x0000010005057890 */ /* 0x000fe2000fffe0ff */
[----:B------:R-:W-:Y:S02]  /*6b10*/  LOP3.LUT R53, R59, 0xffff0000, RZ, 0xc0, !PT ;  /* 0xffff00003b357812 */ /* 0x000fe400078ec0ff */
[C---:B------:R-:W-:Y:S01]  /*6b20*/  SHF.L.U32 R54, R60.reuse, 0x10, RZ ;  /* 0x000000103c367819 */ /* 0x040fe200000006ff */
[----:B------:R-:W-:Y:S01]  /*6b30*/  UPRMT UR5, UR37, 0x654, UR5 ;  /* 0x0000065425057896 */ /* 0x000fe20008000005 */
[----:B------:R-:W-:Y:S02]  /*6b40*/  LOP3.LUT R55, R60, 0xffff0000, RZ, 0xc0, !PT ;  /* 0xffff00003c377812 */ /* 0x000fe400078ec0ff */
[C---:B------:R-:W-:Y:S02]  /*6b50*/  SHF.L.U32 R56, R61.reuse, 0x10, RZ ;  /* 0x000000103d387819 */ /* 0x040fe400000006ff */
[----:B------:R-:W-:Y:S02]  /*6b60*/  LOP3.LUT R57, R61, 0xffff0000, RZ, 0xc0, !PT ;  /* 0xffff00003d397812 */ /* 0x000fe400078ec0ff */
[C---:B------:R-:W-:Y:S02]  /*6b70*/  SHF.L.U32 R58, R62.reuse, 0x10, RZ ;  /* 0x000000103e3a7819 */ /* 0x040fe400000006ff */
[----:B------:R-:W-:Y:S01]  /*6b80*/  LOP3.LUT R59, R62, 0xffff0000, RZ, 0xc0, !PT ;  /* 0xffff00003e3b7812 */ /* 0x000fe200078ec0ff */
[----:B-1----:R-:W-:Y:S01]  /*6b90*/  SYNCS.ARRIVE.TRANS64.RED.A1T0 RZ, [UR5], RZ ;  /* 0x000000ffffff79a7 */ /* 0x002fe20008100405 */
[C---:B------:R-:W-:Y:S02]  /*6ba0*/  SHF.L.U32 R60, R63.reuse, 0x10, RZ ;  /* 0x000000103f3c7819 */ /* 0x040fe400000006ff */
[----:B------:R-:W-:Y:S02]  /*6bb0*/  LOP3.LUT R61, R63, 0xffff0000, RZ, 0xc0, !PT ;  /* 0xffff00003f3d7812 */ /* 0x000fe400078ec0ff */
[C---:B------:R-:W-:Y:S01]  /*6bc0*/  SHF.L.U32 R62, R68.reuse, 0x10, RZ ;  /* 0x00000010443e7819 */ /* 0x040fe200000006ff */
[C---:B------:R-:W-:Y:S01]  /*6bd0*/  FMUL R4, R47.reuse, R4 ;  /* 0x000000042f047220 */ /* 0x040fe20000400000 */
[----:B------:R-:W-:Y:S01]  /*6be0*/  LOP3.LUT R63, R68, 0xffff0000, RZ, 0xc0, !PT ;  /* 0xffff0000443f7812 */ /* 0x000fe200078ec0ff */
[----:B------:R-:W-:Y:S01]  /*6bf0*/  FMUL R5, R47, R5 ;  /* 0x000000052f057220 */ /* 0x000fe20000400000 */
[----:B----4-:R-:W-:Y:S01]  /*6c00*/  SHF.L.U32 R64, R69, 0x10, RZ ;  /* 0x0000001045407819 */ /* 0x010fe200000006ff */
[----:B------:R-:W-:Y:S01]  /*6c10*/  FMUL R6, R47, R6 ;  /* 0x000000062f067220 */ /* 0x000fe20000400000 */
[----:B------:R-:W-:Y:S01]  /*6c20*/  LOP3.LUT R65, R69, 0xffff0000, RZ, 0xc0, !PT ;  /* 0xffff000045417812 */ /* 0x000fe200078ec0ff */
[----:B------:R-:W-:Y:S01]  /*6c30*/  FMUL R7, R47, R7 ;  /* 0x000000072f077220 */ /* 0x000fe20000400000 */
[----:B------:R-:W-:Y:S01]  /*6c40*/  SHF.L.U32 R66, R70, 0x10, RZ ;  /* 0x0000001046427819 */ /* 0x000fe200000006ff */
[----:B------:R-:W-:Y:S01]  /*6c50*/  FFMA R4, R49, R0, R4 ;  /* 0x0000000031047223 */ /* 0x000fe20000000004 */
[C---:B------:R-:W-:Y:S01]  /*6c60*/  SHF.L.U32 R74, R78.reuse, 0x10, RZ ;  /* 0x000000104e4a7819 */ /* 0x040fe200000006ff */
[----:B------:R-:W-:Y:S01]  /*6c70*/  FMUL R8, R47, R8 ;  /* 0x000000082f087220 */ /* 0x000fe20000400000 */
[----:B------:R-:W-:Y:S01]  /*6c80*/  LOP3.LUT R75, R78, 0xffff0000, RZ, 0xc0, !PT ;  /* 0xffff00004e4b7812 */ /* 0x000fe200078ec0ff */
[C---:B------:R-:W-:Y:S01]  /*6c90*/  FFMA R5, R49.reuse, R2, R5 ;  /* 0x0000000231057223 */ /* 0x040fe20000000005 */
[----:B------:R-:W-:Y:S01]  /*6ca0*/  LOP3.LUT R67, R70, 0xffff0000, RZ, 0xc0, !PT ;  /* 0xffff000046437812 */ /* 0x000fe200078ec0ff */
[C---:B------:R-:W-:Y:S01]  /*6cb0*/  FFMA R6, R49.reuse, R3, R6 ;  /* 0x0000000331067223 */ /* 0x040fe20000000006 */
[----:B------:R-:W-:Y:S01]  /*6cc0*/  FFMA R7, R49, R48, R7 ;  /* 0x0000003031077223 */ /* 0x000fe20000000007 */
[----:B------:R-:W-:Y:S01]  /*6cd0*/  IADD3 R78, PT, PT, R103, UR8, RZ ;  /* 0x00000008674e7c10 */ /* 0x000fe2000fffe0ff */
[----:B------:R-:W-:Y:S01]  /*6ce0*/  FFMA R8, R49, R50, R8 ;  /* 0x0000003231087223 */ /* 0x000fe20000000008 */
[----:B------:R-:W-:Y:S01]  /*6cf0*/  F2FP.RELU.BF16.F32.PACK_AB R4, R5, R4 ;  /* 0x000000040504723e */ /* 0x000fe200000018ff */
[----:B------:R-:W-:Y:S01]  /*6d00*/  FMUL R9, R47, R9 ;  /* 0x000000092f097220 */ /* 0x000fe20000400000 */
[----:B------:R-:W-:Y:S01]  /*6d10*/  F2FP.RELU.BF16.F32.PACK_AB R5, R7, R6 ;  /* 0x000000060705723e */ /* 0x000fe200000018ff */
[----:B------:R-:W-:Y:S01]  /*6d20*/  FMUL R0, R47, R10 ;  /* 0x0000000a2f007220 */ /* 0x000fe20000400000 */
[-C--:B------:R-:W-:Y:S01]  /*6d30*/  IADD3 R110, PT, PT, R110, R78.reuse, RZ ;  /* 0x0000004e6e6e7210 */ /* 0x080fe20007ffe0ff */
[----:B------:R-:W-:Y:S01]  /*6d40*/  FFMA R9, R49, R51, R9 ;  /* 0x0000003331097223 */ /* 0x000fe20000000009 */
[----:B------:R-:W-:Y:S01]  /*6d50*/  IADD3 R109, PT, PT, R109, R78, RZ ;  /* 0x0000004e6d6d7210 */ /* 0x000fe20007ffe0ff */
[----:B------:R-:W-:Y:S01]  /*6d60*/  FFMA R0, R49, R52, R0 ;  /* 0x0000003431007223 */ /* 0x000fe20000000000 */
[C---:B------:R-:W-:Y:S01]  /*6d70*/  FMUL R2, R47.reuse, R11 ;  /* 0x0000000b2f027220 */ /* 0x040fe20000400000 */
[----:B------:R-:W-:Y:S01]  /*6d80*/  FMUL R3, R47, R12 ;  /* 0x0000000c2f037220 */ /* 0x000fe20000400000 */
[----:B------:R-:W-:Y:S01]  /*6d90*/  F2FP.RELU.BF16.F32.PACK_AB R6, R9, R8 ;  /* 0x000000080906723e */ /* 0x000fe200000018ff */
[----:B------:R-:W-:Y:S01]  /*6da0*/  FMUL R10, R47, R13 ;  /* 0x0000000d2f0a7220 */ /* 0x000fe20000400000 */
[C---:B------:R-:W-:Y:S01]  /*6db0*/  FFMA R2, R49.reuse, R53, R2 ;  /* 0x0000003531027223 */ /* 0x040fe20000000002 */
[----:B------:R-:W-:Y:S01]  /*6dc0*/  FFMA R3, R49, R54, R3 ;  /* 0x0000003631037223 */ /* 0x000fe20000000003 */
[----:B------:R-:W-:Y:S01]  /*6dd0*/  FMUL R11, R47, R14 ;  /* 0x0000000e2f0b7220 */ /* 0x000fe20000400000 */
[----:B------:R-:W-:Y:S01]  /*6de0*/  FFMA R10, R49, R55, R10 ;  /* 0x00000037310a7223 */ /* 0x000fe2000000000a */
[C---:B------:R-:W-:Y:S01]  /*6df0*/  FMUL R15, R47.reuse, R15 ;  /* 0x0000000f2f0f7220 */ /* 0x040fe20000400000 */
[C---:B------:R-:W-:Y:S01]  /*6e00*/  FMUL R12, R47.reuse, R16 ;  /* 0x000000102f0c7220 */ /* 0x040fe20000400000 */
[----:B------:R-:W-:Y:S01]  /*6e10*/  FMUL R13, R47, R17 ;  /* 0x000000112f0d7220 */ /* 0x000fe20000400000 */
[----:B------:R-:W-:Y:S01]  /*6e20*/  FFMA R11, R49, R56, R11 ;  /* 0x00000038310b7223 */ /* 0x000fe2000000000b */
[----:B------:R-:W-:Y:S01]  /*6e30*/  FMUL R14, R47, R18 ;  /* 0x000000122f0e7220 */ /* 0x000fe20000400000 */
[----:B------:R-:W-:Y:S01]  /*6e40*/  FFMA R15, R49, R57, R15 ;  /* 0x00000039310f7223 */ /* 0x000fe2000000000f */
[----:B------:R-:W-:Y:S01]  /*6e50*/  FMUL R19, R47, R19 ;  /* 0x000000132f137220 */ /* 0x000fe20000400000 */
[----:B------:R-:W-:Y:S01]  /*6e60*/  F2FP.RELU.BF16.F32.PACK_AB R7, R2, R0 ;  /* 0x000000000207723e */ /* 0x000fe200000018ff */
[----:B------:R-:W-:Y:S01]  /*6e70*/  FFMA R12, R49, R58, R12 ;  /* 0x0000003a310c7223 */ /* 0x000fe2000000000c */
[----:B------:R-:W-:Y:S01]  /*6e80*/  FMUL R16, R47, R20 ;  /* 0x000000142f107220 */ /* 0x000fe20000400000 */
[----:B------:R-:W-:Y:S01]  /*6e90*/  FFMA R13, R49, R59, R13 ;  /* 0x0000003b310d7223 */ /* 0x000fe2000000000d */
[----:B------:R-:W-:Y:S01]  /*6ea0*/  FMUL R17, R47, R21 ;  /* 0x000000152f117220 */ /* 0x000fe20000400000 */
[----:B------:R1:W-:Y:S01]  /*6eb0*/  STS.128 [R103+UR8], R4 ;  /* 0x0000000467007988 */ /* 0x0003e20008000c08 */
[----:B------:R-:W-:Y:S01]  /*6ec0*/  SHF.L.U32 R68, R71, 0x10, RZ ;  /* 0x0000001047447819 */ /* 0x000fe200000006ff */
[----:B------:R-:W-:Y:S01]  /*6ed0*/  FFMA R14, R49, R60, R14 ;  /* 0x0000003c310e7223 */ /* 0x000fe2000000000e */
[----:B------:R-:W-:Y:S01]  /*6ee0*/  LOP3.LUT R69, R71, 0xffff0000, RZ, 0xc0, !PT ;  /* 0xffff000047457812 */ /* 0x000fe200078ec0ff */
[----:B------:R-:W-:Y:S01]  /*6ef0*/  FMUL R18, R47, R22 ;  /* 0x000000162f127220 */ /* 0x000fe20000400000 */
[----:B------:R-:W-:Y:S01]  /*6f00*/  SHF.L.U32 R70, R76, 0x10, RZ ;  /* 0x000000104c467819 */ /* 0x000fe200000006ff */
[----:B------:R-:W-:Y:S01]  /*6f10*/  FFMA R19, R49, R61, R19 ;  /* 0x0000003d31137223 */ /* 0x000fe20000000013 */
[----:B------:R-:W-:Y:S01]  /*6f20*/  FMUL R23, R47, R23 ;  /* 0x000000172f177220 */ /* 0x000fe20000400000 */
[----:B------:R-:W-:Y:S01]  /*6f30*/  FFMA R16, R49, R62, R16 ;  /* 0x0000003e31107223 */ /* 0x000fe20000000010 */
[----:B------:R-:W-:Y:S01]  /*6f40*/  FMUL R20, R47, R24 ;  /* 0x000000182f147220 */ /* 0x000fe20000400000 */
[----:B------:R-:W-:Y:S01]  /*6f50*/  FFMA R17, R49, R63, R17 ;  /* 0x0000003f31117223 */ /* 0x000fe20000000011 */
[----:B------:R-:W-:Y:S01]  /*6f60*/  FMUL R21, R47, R25 ;  /* 0x000000192f157220 */ /* 0x000fe20000400000 */
[----:B------:R-:W-:Y:S01]  /*6f70*/  FFMA R18, R49, R64, R18 ;  /* 0x0000004031127223 */ /* 0x000fe20000000012 */
[----:B------:R-:W-:Y:S01]  /*6f80*/  FMUL R22, R47, R26 ;  /* 0x0000001a2f167220 */ /* 0x000fe20000400000 */
[----:B------:R-:W-:Y:S01]  /*6f90*/  F2FP.RELU.BF16.F32.PACK_AB R8, R10, R3 ;  /* 0x000000030a08723e */ /* 0x000fe200000018ff */
[----:B------:R-:W-:Y:S01]  /*6fa0*/  FFMA R23, R49, R65, R23 ;  /* 0x0000004131177223 */ /* 0x000fe20000000017 */
[----:B------:R-:W-:Y:S01]  /*6fb0*/  F2FP.RELU.BF16.F32.PACK_AB R9, R15, R11 ;  /* 0x0000000b0f09723e */ /* 0x000fe200000018ff */
[----:B------:R-:W-:Y:S01]  /*6fc0*/  FMUL R27, R47, R27 ;  /* 0x0000001b2f1b7220 */ /* 0x000fe20000400000 */
[----:B------:R-:W-:Y:S01]  /*6fd0*/  F2FP.RELU.BF16.F32.PACK_AB R10, R13, R12 ;  /* 0x0000000c0d0a723e */ /* 0x000fe200000018ff */
[----:B------:R-:W-:Y:S01]  /*6fe0*/  FFMA R20, R49, R66, R20 ;  /* 0x0000004231147223 */ /* 0x000fe20000000014 */
[----:B------:R-:W-:Y:S01]  /*6ff0*/  F2FP.RELU.BF16.F32.PACK_AB R11, R19, R14 ;  /* 0x0000000e130b723e */ /* 0x000fe200000018ff */
[----:B------:R-:W-:Y:S01]  /*7000*/  FMUL R24, R47, R28 ;  /* 0x0000001c2f187220 */ /* 0x000fe20000400000 */
[----:B------:R-:W-:Y:S01]  /*7010*/  LOP3.LUT R71, R76, 0xffff0000, RZ, 0xc0, !PT ;  /* 0xffff00004c477812 */ /* 0x000fe200078ec0ff */
[----:B------:R-:W-:Y:S01]  /*7020*/  FFMA R21, R49, R67, R21 ;  /* 0x0000004331157223 */ /* 0x000fe20000000015 */
[----:B------:R-:W-:Y:S01]  /*7030*/  SHF.L.U32 R72, R77, 0x10, RZ ;  /* 0x000000104d487819 */ /* 0x000fe200000006ff */
[----:B------:R1:W-:Y:S01]  /*7040*/  STS.128 [R110+0x10], R8 ;  /* 0x000010086e007388 */ /* 0x0003e20000000c00 */
[----:B------:R-:W-:Y:S01]  /*7050*/  FMUL R25, R47, R29 ;  /* 0x0000001d2f197220 */ /* 0x000fe20000400000 */
[----:B------:R-:W-:Y:S01]  /*7060*/  FFMA R22, R49, R68, R22 ;  /* 0x0000004431167223 */ /* 0x000fe20000000016 */
[----:B------:R-:W-:Y:S01]  /*7070*/  LOP3.LUT R73, R77, 0xffff0000, RZ, 0xc0, !PT ;  /* 0xffff00004d497812 */ /* 0x000fe200078ec0ff */
[----:B------:R-:W-:Y:S01]  /*7080*/  FMUL R26, R47, R30 ;  /* 0x0000001e2f1a7220 */ /* 0x000fe20000400000 */
[----:B------:R-:W-:Y:S01]  /*7090*/  FFMA R27, R49, R69, R27 ;  /* 0x00000045311b7223 */ /* 0x000fe2000000001b */
[----:B------:R-:W-:Y:S01]  /*70a0*/  FMUL R31, R47, R31 ;  /* 0x0000001f2f1f7220 */ /* 0x000fe20000400000 */
[----:B------:R-:W-:Y:S01]  /*70b0*/  FFMA R24, R49, R70, R24 ;  /* 0x0000004631187223 */ /* 0x000fe20000000018 */
[----:B------:R-:W-:Y:S01]  /*70c0*/  FMUL R28, R47, R32 ;  /* 0x000000202f1c7220 */ /* 0x000fe20000400000 */
[----:B------:R-:W-:Y:S01]  /*70d0*/  FFMA R25, R49, R71, R25 ;  /* 0x0000004731197223 */ /* 0x000fe20000000019 */
[----:B------:R-:W-:Y:S01]  /*70e0*/  SHF.L.U32 R76, R79, 0x10, RZ ;  /* 0x000000104f4c7819 */ /* 0x000fe200000006ff */
[----:B------:R-:W-:Y:S01]  /*70f0*/  FMUL R29, R47, R33 ;  /* 0x000000212f1d7220 */ /* 0x000fe20000400000 */
[----:B------:R-:W-:Y:S01]  /*7100*/  F2FP.RELU.BF16.F32.PACK_AB R16, R17, R16 ;  /* 0x000000101110723e */ /* 0x000fe200000018ff */
[----:B------:R-:W-:Y:S01]  /*7110*/  FFMA R26, R49, R72, R26 ;  /* 0x00000048311a7223 */ /* 0x000fe2000000001a */
[----:B------:R-:W-:Y:S01]  /*7120*/  LOP3.LUT R77, R79, 0xffff0000, RZ, 0xc0, !PT ;  /* 0xffff00004f4d7812 */ /* 0x000fe200078ec0ff */
[----:B------:R-:W-:Y:S01]  /*7130*/  FMUL R30, R47, R34 ;  /* 0x000000222f1e7220 */ /* 0x000fe20000400000 */
[----:B------:R-:W-:Y:S01]  /*7140*/  F2FP.RELU.BF16.F32.PACK_AB R17, R23, R18 ;  /* 0x000000121711723e */ /* 0x000fe200000018ff */
[----:B------:R-:W-:Y:S01]  /*7150*/  FFMA R31, R49, R73, R31 ;  /* 0x00000049311f7223 */ /* 0x000fe2000000001f */
[----:B------:R-:W-:Y:S01]  /*7160*/  FMUL R35, R47, R35 ;  /* 0x000000232f237220 */ /* 0x000fe20000400000 */
[----:B------:R-:W-:Y:S01]  /*7170*/  F2FP.RELU.BF16.F32.PACK_AB R18, R21, R20 ;  /* 0x000000141512723e */ /* 0x000fe200000018ff */
[----:B------:R-:W-:Y:S01]  /*7180*/  FFMA R28, R49, R74, R28 ;  /* 0x0000004a311c7223 */ /* 0x000fe2000000001c */
[----:B------:R-:W-:Y:S01]  /*7190*/  F2FP.RELU.BF16.F32.PACK_AB R19, R27, R22 ;  /* 0x000000161b13723e */ /* 0x000fe200000018ff */
[C---:B------:R-:W-:Y:S01]  /*71a0*/  FFMA R29, R49.reuse, R75, R29 ;  /* 0x0000004b311d7223 */ /* 0x040fe2000000001d */
[C---:B------:R-:W-:Y:S01]  /*71b0*/  FFMA R30, R49.reuse, R76, R30 ;  /* 0x0000004c311e7223 */ /* 0x040fe2000000001e */
[----:B------:R-:W-:Y:S01]  /*71c0*/  FFMA R35, R49, R77, R35 ;  /* 0x0000004d31237223 */ /* 0x000fe20000000023 */
[----:B------:R-:W-:Y:S01]  /*71d0*/  F2FP.RELU.BF16.F32.PACK_AB R24, R25, R24 ;  /* 0x000000181918723e */ /* 0x000fe200000018ff */
[----:B------:R1:W-:Y:S01]  /*71e0*/  STS.128 [R109+0x20], R16 ;  /* 0x000020106d007388 */ /* 0x0003e20000000c00 */
[----:B------:R-:W-:Y:S02]  /*71f0*/  F2FP.RELU.BF16.F32.PACK_AB R25, R31, R26 ;  /* 0x0000001a1f19723e */ /* 0x000fe400000018ff */
[----:B------:R-:W-:Y:S02]  /*7200*/  F2FP.RELU.BF16.F32.PACK_AB R26, R29, R28 ;  /* 0x0000001c1d1a723e */ /* 0x000fe400000018ff */
[----:B------:R-:W-:Y:S02]  /*7210*/  F2FP.RELU.BF16.F32.PACK_AB R27, R35, R30 ;  /* 0x0000001e231b723e */ /* 0x000fe400000018ff */
[----:B------:R-:W-:Y:S05]  /*7220*/  IADD3 R0, PT, PT, R102, R110, RZ ;  /* 0x0000006e66007210 */ /* 0x000fea0007ffe0ff */
        /* <DEDUP_REMOVED lines=9> */
[----:B------:R-:W-:Y:S02]  /*72c0*/  UIADD3 UR10, UP0, UPT, UR52, 0x680, URZ ;  /* 0x00000680340a7890 */ /* 0x000fe4000ff1e0ff */
[----:B------:R-:W-:Y:S02]  /*72d0*/  UIADD3 UR5, UPT, UPT, UR41, 0x20, URZ ;  /* 0x0000002029057890 */ /* 0x000fe4000fffe0ff */
[----:B------:R-:W-:Y:S02]  /*72e0*/  UIADD3 UR4, UPT, UPT, UR46, 0x200, UR8 ;  /* 0x000002002e047890 */ /* 0x000fe4000fffe008 */
[----:B------:R-:W-:Y:S01]  /*72f0*/  UIADD3.X UR11, UPT, UPT, URZ, UR53, URZ, UP0, !UPT ;  /* 0x00000035ff0b7290 */ /* 0x000fe200087fe4ff */
[----:B------:R-:W-:Y:S01]  /*7300*/  UMOV UR6, UR42 ;  /* 0x0000002a00067c82 */ /* 0x000fe20008000000 */
[----:B------:R-:W-:Y:S07]  /*7310*/  UMOV UR7, UR36 ;  /* 0x0000002400077c82 */ /* 0x000fee0008000000 */
[----:B------:R2:W-:Y:S02]  /*7320*/  UTMASTG.3D [UR4], [UR10] ;  /* 0x000000040a0073b5 */ /* 0x0005e40008010000 */
[----:B--2---:R0:W-:Y:S02]  /*7330*/  UTMACMDFLUSH ;  /* 0x00000000000079b7 */ /* 0x0041e40000000000 */
.L_x_111:
[----:B------:R-:W-:Y:S05]  /*7340*/  BSYNC.RECONVERGENT B0 ;  /* 0x0000000000007941 */ /* 0x000fea0003800200 */
.L_x_110:
[----:B------:R-:W-:Y:S01]  /*7350*/  UIADD3 UR43, UPT, UPT, UR43, 0x1, URZ ;  /* 0x000000012b2b7890 */ /* 0x000fe2000fffe0ff */
[----:B------:R-:W-:Y:S03]  /*7360*/  BSSY.RECONVERGENT B0, `(.L_x_112) ;  /* 0x0000008000007945 */ /* 0x000fe60003800200 */
[----:B------:R-:W-:Y:S04]  /*7370*/  UISETP.NE.AND UP0, UPT, UR43, 0x3, UPT ;  /* 0x000000032b00788c */ /* 0x000fe8000bf05270 */
[----:B------:R-:W-:Y:S02]  /*7380*/  UISETP.EQ.XOR UP1, UPT, UR40, 0x3, !UP0 ;  /* 0x000000032800788c */ /* 0x000fe4000c722a70 */
[----:B------:R-:W-:Y:S02]  /*7390*/  USEL UR54, UR43, URZ, UP0 ;  /* 0x000000ff2b367287 */ /* 0x000fe40008000000 */
[----:B------:R-:W-:Y:S04]  /*73a0*/  USEL UR4, URZ, 0x1, !UP1 ;  /* 0x00000001ff047887 */ /* 0x000fe8000c800000 */
[----:B------:R-:W-:Y:S01]  /*73b0*/  ULOP3.LUT UR49, UR49, UR4, URZ, 0x3c, !UPT ;  /* 0x0000000431317292 */ /* 0x000fe2000f8e3cff */
[----:B------:R-:W-:Y:S11]  /*73c0*/  @P0 BRA `(.L_x_113) ;  /* 0x0000000000040947 */ /* 0x000ff60003800000 */
[----:B------:R-:W-:Y:S04]  /*73d0*/  DEPBAR.LE SB0, 0x1 ;  /* 0x000080400000791a */ /* 0x000fe80000000000 */
.L_x_113:
[----:B------:R-:W-:Y:S05]  /*73e0*/  BSYNC.RECONVERGENT B0 ;  /* 0x0000000000007941 */ /* 0x000fea0003800200 */
.L_x_112:
[----:B------:R-:W-:Y:S01]  /*73f0*/  BAR.SYNC.DEFER_BLOCKING 0x1, 0x80 ;  /* 0x0042000000007b1d */ /* 0x000fe20000010000 */
[----:B------:R-:W-:Y:S01]  /*7400*/  UISETP.NE.AND UP0, UPT, UR48, -0x2, UPT ;  /* 0xfffffffe3000788c */ /* 0x000fe2000bf05270 */
[----:B------:R-:W-:Y:S08]  /*7410*/  IADD3 R45, PT, PT, R45, 0x1, RZ ;  /* 0x000000012d2d7810 */ /* 0x000ff00007ffe0ff */
[----:B------:R-:W-:Y:S05]  /*7420*/  BRA.U !UP0, `(.L_x_114) ;  /* 0x0000000108287547 */ /* 0x000fea000b800000 */
[----:B------:R-:W-:Y:S01]  /*7430*/  ISETP.NE.AND P0, PT, R108, RZ, PT ;  /* 0x000000ff6c00720c */ /* 0x000fe20003f05270 */
[----:B------:R-:W-:Y:S01]  /*7440*/  IMAD.U32 R2, RZ, RZ, UR47 ;  /* 0x0000002fff027e24 */ /* 0x000fe2000f8e00ff */
[----:B------:R-:W-:Y:S01]  /*7450*/  UIADD3 UR47, UPT, UPT, UR47, 0x1, URZ ;  /* 0x000000012f2f7890 */ /* 0x000fe2000fffe0ff */
[----:B-1----:R-:W-:Y:S03]  /*7460*/  IMAD.U32 R0, RZ, RZ, UR37 ;  /* 0x00000025ff007e24 */ /* 0x002fe6000f8e00ff */
[----:B------:R-:W-:Y:S04]  /*7470*/  UISETP.NE.AND UP0, UPT, UR47, 0x3, UPT ;  /* 0x000000032f00788c */ /* 0x000fe8000bf05270 */
[----:B------:R-:W-:Y:S03]  /*7480*/  USEL UR47, UR47, URZ, UP0 ;  /* 0x000000ff2f2f7287 */ /* 0x000fe60008000000 */
[----:B------:R-:W-:Y:S05]  /*7490*/  @!P0 LEA R2, R2, UR46, 0x3 ;  /* 0x0000002e02028c11 */ /* 0x000fea000f8e18ff */
[----:B------:R-:W-:Y:S05]  /*74a0*/  @!P0 VIADD R2, R2, 0x98 ;  /* 0x0000009802028836 */ /* 0x000fea0000000000 */
[----:B------:R-:W-:Y:S04]  /*74b0*/  @!P0 PRMT R0, R0, 0x654, R2 ;  /* 0x0000065400008816 */ /* 0x000fe80000000002 */
[----:B------:R2:W-:Y:S03]  /*74c0*/  @!P0 SYNCS.ARRIVE.TRANS64.RED.A1T0 RZ, [R0+URZ], RZ ;  /* 0x000000ff00ff89a7 */ /* 0x0005e600081004ff */
.L_x_114:
[----:B------:R-:W-:Y:S01]  /*74d0*/  ISETP.NE.AND P2, PT, R105, RZ, PT ;  /* 0x000000ff6900720c */ /* 0x000fe20003f45270 */
[----:B------:R-:W-:Y:S01]  /*74e0*/  UIADD3 UR48, UPT, UPT, UR48, 0x2, URZ ;  /* 0x0000000230307890 */ /* 0x000fe2000fffe0ff */
[----:B------:R-:W-:Y:S01]  /*74f0*/  ISETP.NE.AND P0, PT, R107, 0x2, PT ;  /* 0x000000026b00780c */ /* 0x000fe20003f05270 */
[----:B------:R-:W-:Y:S01]  /*7500*/  IMAD.IADD R14, R43, 0x1, R90 ;  /* 0x000000012b0e7824 */ /* 0x000fe200078e025a */
[----:B------:R-:W-:Y:S01]  /*7510*/  ISETP.NE.AND P1, PT, R45, 0x4, PT ;  /* 0x000000042d00780c */ /* 0x000fe20003f25270 */
[----:B------:R-:W-:Y:S01]  /*7520*/  IMAD.IADD R15, R44, 0x1, R91 ;  /* 0x000000012c0f7824 */ /* 0x000fe200078e025b */
[----:B------:R-:W-:Y:S02]  /*7530*/  SEL R2, RZ, 0x1, P0 ;  /* 0x00000001ff027807 */ /* 0x000fe40000000000 */
[----:B-12---:R-:W-:Y:S02]  /*7540*/  SEL R0, RZ, 0x1, P1 ;  /* 0x00000001ff007807 */ /* 0x006fe40000800000 */
[----:B------:R-:W-:Y:S02]  /*7550*/  LOP3.LUT R100, R100, R2, RZ, 0x3c, !PT ;  /* 0x0000000264647212 */ /* 0x000fe400078e3cff */
[----:B------:R-:W-:Y:S02]  /*7560*/  LOP3.LUT R101, R101, R0, RZ, 0x3c, !PT ;  /* 0x0000000065657212 */ /* 0x000fe400078e3cff */
[----:B------:R-:W-:Y:S02]  /*7570*/  @P2 R2UR UR36, R99 ;  /* 0x00000000632422ca */ /* 0x000fe400000e0000 */
[----:B------:R-:W-:Y:S02]  /*7580*/  SEL R107, R107, RZ, P0 ;  /* 0x000000ff6b6b7207 */ /* 0x000fe40000000000 */
[----:B------:R-:W-:Y:S01]  /*7590*/  SEL R45, R45, RZ, P1 ;  /* 0x000000ff2d2d7207 */ /* 0x000fe20000800000 */
[----:B------:R-:W-:Y:S10]  /*75a0*/  @P2 BRA `(.L_x_115) ;  /* 0xffffffd400f02947 */ /* 0x000ff4000383ffff */
[----:B------:R-:W-:-:S09]  /*75b0*/  UISETP.NE.AND UP0, UPT, UR51, URZ, UPT ;  /* 0x000000ff3300728c */ /* 0x000fd2000bf05270 */
[----:B------:R-:W-:Y:S05]  /*75c0*/  BRA.U !UP0, `(.L_x_116) ;  /* 0x0000000108487547 */ /* 0x000fea000b800000 */
[----:B------:R-:W1:Y:S02]  /*75d0*/  LDCU.64 UR4, c[0x0][0x890] ;  /* 0x00011200ff0477ac */ /* 0x000e640008000a00 */
[----:B-1----:R-:W-:-:S04]  /*75e0*/  UISETP.NE.U32.AND UP0, UPT, UR4, URZ, UPT ;  /* 0x000000ff0400728c */ /* 0x002fc8000bf05070 */
[----:B------:R-:W-:-:S09]  /*75f0*/  UISETP.NE.AND.EX UP0, UPT, UR5, URZ, UPT, UP0 ;  /* 0x000000ff0500728c */ /* 0x000fd2000bf05300 */
[----:B------:R-:W-:Y:S05]  /*7600*/  BRA.U UP0, `(.L_x_117) ;  /* 0x00000001000c7547 */ /* 0x000fea000b800000 */
[----:B------:R-:W-:-:S13]  /*7610*/  FSETP.NEU.AND P0, PT, R49, RZ, PT ;  /* 0x000000ff3100720b */ /* 0x000fda0003f0d000 */
[----:B------:R-:W-:Y:S05]  /*7620*/  @!P0 EXIT ;  /* 0x000000000000894d */ /* 0x000fea0003800000 */
[----:B------:R-:W-:Y:S05]  /*7630*/  BRA `(.L_x_116) ;  /* 0x00000000002c7947 */ /* 0x000fea0003800000 */
.L_x_117:
[----:B------:R-:W-:Y:S01]  /*7640*/  ISETP.NE.AND P0, PT, R106, RZ, PT ;  /* 0x000000ff6a00720c */ /* 0x000fe20003f05270 */
[----:B------:R-:W-:-:S12]  /*7650*/  BSSY.RECONVERGENT B0, `(.L_x_116) ;  /* 0x0000009000007945 */ /* 0x000fd80003800200 */
[----:B------:R-:W-:Y:S05]  /*7660*/  @P0 BRA `(.L_x_118) ;  /* 0x0000000000140947 */ /* 0x000fea0003800000 */
[----:B------:R-:W1:Y:S02]  /*7670*/  LDCU.64 UR4, c[0x0][0x888] ;  /* 0x00011100ff0477ac */ /* 0x000e640008000a00 */
[----:B-1----:R-:W-:-:S04]  /*7680*/  ISETP.NE.U32.AND P0, PT, RZ, UR4, PT ;  /* 0x00000004ff007c0c */ /* 0x002fc8000bf05070 */
[----:B------:R-:W-:-:S13]  /*7690*/  ISETP.NE.AND.EX P0, PT, RZ, UR5, PT, P0 ;  /* 0x00000005ff007c0c */ /* 0x000fda000bf05300 */
[----:B------:R-:W-:Y:S05]  /*76a0*/  @!P0 EXIT ;  /* 0x000000000000894d */ /* 0x000fea0003800000 */
[----:B------:R-:W-:Y:S05]  /*76b0*/  BRA `(.L_x_119) ;  /* 0x0000000000087947 */ /* 0x000fea0003800000 */
.L_x_118:
[----:B------:R-:W-:-:S13]  /*76c0*/  FSETP.NEU.AND P0, PT, R49, RZ, PT ;  /* 0x000000ff3100720b */ /* 0x000fda0003f0d000 */
[----:B------:R-:W-:Y:S05]  /*76d0*/  @!P0 EXIT ;  /* 0x000000000000894d */ /* 0x000fea0003800000 */
.L_x_119:
[----:B------:R-:W-:Y:S05]  /*76e0*/  BSYNC.RECONVERGENT B0 ;  /* 0x0000000000007941 */ /* 0x000fea0003800200 */
.L_x_116:
[----:B------:R-:W-:Y:S01]  /*76f0*/  ULEA UR4, UR47, UR46, 0x3 ;  /* 0x0000002e2f047291 */ /* 0x000fe2000f8e18ff */
[----:B------:R-:W-:-:S04]  /*7700*/  DEPBAR.LE SB0, 0x0 ;  /* 0x000080000000791a */ /* 0x000fc80000000000 */
[----:B------:R-:W-:-:S04]  /*7710*/  UIADD3 UR4, UPT, UPT, UR4, 0x98, URZ ;  /* 0x0000009804047890 */ /* 0x000fc8000fffe0ff */
[----:B------:R-:W-:-:S09]  /*7720*/  UPRMT UR4, UR37, 0x654, UR4 ;  /* 0x0000065425047896 */ /* 0x000fd20008000004 */
[----:B------:R-:W-:Y:S01]  /*7730*/  SYNCS.ARRIVE.TRANS64.RED.A1T0 RZ, [UR4], RZ ;  /* 0x000000ffffff79a7 */ /* 0x000fe20008100404 */
[----:B------:R-:W-:Y:S05]  /*7740*/  EXIT ;  /* 0x000000000000794d */ /* 0x000fea0003800000 */
.L_x_19:
[----:B----4-:R4:W1:Y:S02]  /*7750*/  SYNCS.PHASECHK.TRANS64.TRYWAIT P0, [R2+URZ+0x130], R3 ;  /* 0x00013003020075a7 */ /* 0x01086400080011ff */
[----:B-1----:R-:W-:Y:S05]  /*7760*/  @!P0 NANOSLEEP.SYNCS 0x989680 ;  /* 0x009896800000895d */ /* 0x002fea0003900000 */
[----:B------:R-:W1:Y:S02]  /*7770*/  @!P0 SYNCS.PHASECHK.TRANS64 P0, [R2+URZ+0x130], R3 ;  /* 0x00013003020085a7 */ /* 0x000e6400080010ff */
[----:B-1----:R-:W-:Y:S05]  /*7780*/  @!P0 BRA `(.L_x_19) ;  /* 0xfffffffc00f08947 */ /* 0x002fea000383ffff */
[----:B------:R-:W-:Y:S05]  /*7790*/  BRA `(.L_x_120) ;  /* 0xffffff9c00947947 */ /* 0x000fea000383ffff */
.L_x_22:
[----:B-1----:R-:W-:-:S07]  /*77a0*/  MOV R2, UR33 ;  /* 0x0000002100027c02 */ /* 0x002fce0008000f00 */
.L_x_121:
[----:B-1----:R1:W4:Y:S02]  /*77b0*/  SYNCS.PHASECHK.TRANS64.TRYWAIT P0, [R2+URZ+0x40], R4 ;  /* 0x00004004020075a7 */ /* 0x00232400080011ff */
[----:B----4-:R-:W-:Y:S05]  /*77c0*/  @!P0 NANOSLEEP.SYNCS 0x989680 ;  /* 0x009896800000895d */ /* 0x010fea0003900000 */
[----:B------:R-:W4:Y:S02]  /*77d0*/  @!P0 SYNCS.PHASECHK.TRANS64 P0, [R2+URZ+0x40], R4 ;  /* 0x00004004020085a7 */ /* 0x000f2400080010ff */
[----:B----4-:R-:W-:Y:S05]  /*77e0*/  @!P0 BRA `(.L_x_121) ;  /* 0xfffffffc00f08947 */ /* 0x010fea000383ffff */
[----:B------:R-:W-:Y:S05]  /*77f0*/  BRA `(.L_x_21) ;  /* 0xffffff9c00e47947 */ /* 0x000fea000383ffff */
.L_x_28:
[----:B-1----:R-:W-:-:S07]  /*7800*/  MOV R2, UR17 ;  /* 0x0000001100027c02 */ /* 0x002fce0008000f00 */
.L_x_122:
[----:B-1----:R1:W4:Y:S02]  /*7810*/  SYNCS.PHASECHK.TRANS64.TRYWAIT P0, [R2+URZ+0x40], R4 ;  /* 0x00004004020075a7 */ /* 0x00232400080011ff */
[----:B----4-:R-:W-:Y:S05]  /*7820*/  @!P0 NANOSLEEP.SYNCS 0x989680 ;  /* 0x009896800000895d */ /* 0x010fea0003900000 */
[----:B------:R-:W4:Y:S02]  /*7830*/  @!P0 SYNCS.PHASECHK.TRANS64 P0, [R2+URZ+0x40], R4 ;  /* 0x00004004020085a7 */ /* 0x000f2400080010ff */
[----:B----4-:R-:W-:Y:S05]  /*7840*/  @!P0 BRA `(.L_x_122) ;  /* 0xfffffffc00f08947 */ /* 0x010fea000383ffff */
[----:B------:R-:W-:Y:S05]  /*7850*/  BRA `(.L_x_27) ;  /* 0xffffffa000907947 */ /* 0x000fea000383ffff */
.L_x_32:
[----:B-1----:R1:W4:Y:S02]  /*7860*/  SYNCS.PHASECHK.TRANS64.TRYWAIT P0, [R2+URZ+0xc0], R3 ;  /* 0x0000c003020075a7 */ /* 0x00232400080011ff */
[----:B----4-:R-:W-:Y:S05]  /*7870*/  @!P0 NANOSLEEP.SYNCS 0x989680 ;  /* 0x009896800000895d */ /* 0x010fea0003900000 */
[----:B------:R-:W4:Y:S02]  /*7880*/  @!P0 SYNCS.PHASECHK.TRANS64 P0, [R2+URZ+0xc0], R3 ;  /* 0x0000c003020085a7 */ /* 0x000f2400080010ff */
[----:B----4-:R-:W-:Y:S05]  /*7890*/  @!P0 BRA `(.L_x_32) ;  /* 0xfffffffc00f08947 */ /* 0x010fea000383ffff */
[----:B------:R-:W-:Y:S05]  /*78a0*/  BRA `(.L_x_123) ;  /* 0xffffffa400207947 */ /* 0x000fea000383ffff */
.L_x_36:
[----:B--2---:R-:W-:-:S07]  /*78b0*/  MOV R0, UR5 ;  /* 0x0000000500007c02 */ /* 0x004fce0008000f00 */
.L_x_124:
[----:B-1----:R1:W2:Y:S02]  /*78c0*/  SYNCS.PHASECHK.TRANS64.TRYWAIT P0, [R0+URZ], R2 ;  /* 0x00000002000075a7 */ /* 0x0022a400080011ff */
[----:B--2---:R-:W-:Y:S05]  /*78d0*/  @!P0 NANOSLEEP.SYNCS 0x989680 ;  /* 0x009896800000895d */ /* 0x004fea0003900000 */
[----:B------:R-:W2:Y:S02]  /*78e0*/  @!P0 SYNCS.PHASECHK.TRANS64 P0, [R0+URZ], R2 ;  /* 0x00000002000085a7 */ /* 0x000ea400080010ff */
[----:B--2---:R-:W-:Y:S05]  /*78f0*/  @!P0 BRA `(.L_x_124) ;  /* 0xfffffffc00f08947 */ /* 0x004fea000383ffff */
[----:B------:R-:W-:Y:S05]  /*7900*/  BRA `(.L_x_125) ;  /* 0xffffffa800907947 */ /* 0x000fea000383ffff */
.L_x_37:
[----:B--2---:R-:W-:-:S07]  /*7910*/  MOV R0, UR5 ;  /* 0x0000000500007c02 */ /* 0x004fce0008000f00 */
.L_x_126:
[----:B-1----:R1:W2:Y:S02]  /*7920*/  SYNCS.PHASECHK.TRANS64.TRYWAIT P0, [R0+URZ], R3 ;  /* 0x00000003000075a7 */ /* 0x0022a400080011ff */
[----:B--2---:R-:W-:Y:S05]  /*7930*/  @!P0 NANOSLEEP.SYNCS 0x989680 ;  /* 0x009896800000895d */ /* 0x004fea0003900000 */
[----:B------:R-:W2:Y:S02]  /*7940*/  @!P0 SYNCS.PHASECHK.TRANS64 P0, [R0+URZ], R3 ;  /* 0x00000003000085a7 */ /* 0x000ea400080010ff */
[----:B--2---:R-:W-:Y:S05]  /*7950*/  @!P0 BRA `(.L_x_126) ;  /* 0xfffffffc00f08947 */ /* 0x004fea000383ffff */
[----:B------:R-:W-:Y:S05]  /*7960*/  BRA `(.L_x_127) ;  /* 0xffffffa8009c7947 */ /* 0x000fea000383ffff */
.L_x_38:
[----:B--2---:R-:W-:-:S07]  /*7970*/  MOV R0, UR5 ;  /* 0x0000000500007c02 */ /* 0x004fce0008000f00 */
.L_x_128:
[----:B-1----:R1:W2:Y:S02]  /*7980*/  SYNCS.PHASECHK.TRANS64.TRYWAIT P0, [R0+URZ], R3 ;  /* 0x00000003000075a7 */ /* 0x0022a400080011ff */
[----:B--2---:R-:W-:Y:S05]  /*7990*/  @!P0 NANOSLEEP.SYNCS 0x989680 ;  /* 0x009896800000895d */ /* 0x004fea0003900000 */
[----:B------:R-:W2:Y:S02]  /*79a0*/  @!P0 SYNCS.PHASECHK.TRANS64 P0, [R0+URZ], R3 ;  /* 0x00000003000085a7 */ /* 0x000ea400080010ff */
[----:B--2---:R-:W-:Y:S05]  /*79b0*/  @!P0 BRA `(.L_x_128) ;  /* 0xfffffffc00f08947 */ /* 0x004fea000383ffff */
[----:B------:R-:W-:Y:S05]  /*79c0*/  BRA `(.L_x_129) ;  /* 0xffffffa800a87947 */ /* 0x000fea000383ffff */
.L_x_39:
[----:B--2---:R-:W-:-:S07]  /*79d0*/  MOV R0, UR5 ;  /* 0x0000000500007c02 */ /* 0x004fce0008000f00 */
.L_x_130:
[----:B-1----:R1:W2:Y:S02]  /*79e0*/  SYNCS.PHASECHK.TRANS64.TRYWAIT P0, [R0+URZ], R3 ;  /* 0x00000003000075a7 */ /* 0x0022a400080011ff */
[----:B--2---:R-:W-:Y:S05]  /*79f0*/  @!P0 NANOSLEEP.SYNCS 0x989680 ;  /* 0x009896800000895d */ /* 0x004fea0003900000 */
[----:B------:R-:W2:Y:S02]  /*7a00*/  @!P0 SYNCS.PHASECHK.TRANS64 P0, [R0+URZ], R3 ;  /* 0x00000003000085a7 */ /* 0x000ea400080010ff */
[----:B--2---:R-:W-:Y:S05]  /*7a10*/  @!P0 BRA `(.L_x_130) ;  /* 0xfffffffc00f08947 */ /* 0x004fea000383ffff */
[----:B------:R-:W-:Y:S05]  /*7a20*/  BRA `(.L_x_131) ;  /* 0xffffffa800b47947 */ /* 0x000fea000383ffff */
.L_x_40:
[----:B--2---:R-:W-:-:S07]  /*7a30*/  MOV R0, UR5 ;  /* 0x0000000500007c02 */ /* 0x004fce0008000f00 */
.L_x_132:
[----:B-1----:R1:W2:Y:S02]  /*7a40*/  SYNCS.PHASECHK.TRANS64.TRYWAIT P0, [R0+URZ], R3 ;  /* 0x00000003000075a7 */ /* 0x0022a400080011ff */
[----:B--2---:R-:W-:Y:S05]  /*7a50*/  @!P0 NANOSLEEP.SYNCS 0x989680 ;  /* 0x009896800000895d */ /* 0x004fea0003900000 */
[----:B------:R-:W2:Y:S02]  /*7a60*/  @!P0 SYNCS.PHASECHK.TRANS64 P0, [R0+URZ], R3 ;  /* 0x00000003000085a7 */ /* 0x000ea400080010ff */
[----:B--2---:R-:W-:Y:S05]  /*7a70*/  @!P0 BRA `(.L_x_132) ;  /* 0xfffffffc00f08947 */ /* 0x004fea000383ffff */
[----:B------:R-:W-:Y:S05]  /*7a80*/  BRA `(.L_x_133) ;  /* 0xffffffa800c07947 */ /* 0x000fea000383ffff */
.L_x_41:
[----:B--2---:R-:W-:-:S07]  /*7a90*/  MOV R0, UR5 ;  /* 0x0000000500007c02 */ /* 0x004fce0008000f00 */
.L_x_134:
[----:B-1----:R1:W2:Y:S02]  /*7aa0*/  SYNCS.PHASECHK.TRANS64.TRYWAIT P0, [R0+URZ], R3 ;  /* 0x00000003000075a7 */ /* 0x0022a400080011ff */
[----:B--2---:R-:W-:Y:S05]  /*7ab0*/  @!P0 NANOSLEEP.SYNCS 0x989680 ;  /* 0x009896800000895d */ /* 0x004fea0003900000 */
[----:B------:R-:W2:Y:S02]  /*7ac0*/  @!P0 SYNCS.PHASECHK.TRANS64 P0, [R0+URZ], R3 ;  /* 0x00000003000085a7 */ /* 0x000ea400080010ff */
[----:B--2---:R-:W-:Y:S05]  /*7ad0*/  @!P0 BRA `(.L_x_134) ;  /* 0xfffffffc00f08947 */ /* 0x004fea000383ffff */
[----:B------:R-:W-:Y:S05]  /*7ae0*/  BRA `(.L_x_135) ;  /* 0xffffffa800cc7947 */ /* 0x000fea000383ffff */
.L_x_42:
[----:B--2---:R-:W-:-:S07]  /*7af0*/  MOV R0, UR5 ;  /* 0x0000000500007c02 */ /* 0x004fce0008000f00 */
.L_x_136:
[----:B-1----:R1:W2:Y:S02]  /*7b00*/  SYNCS.PHASECHK.TRANS64.TRYWAIT P0, [R0+URZ], R3 ;  /* 0x00000003000075a7 */ /* 0x0022a400080011ff */
[----:B--2---:R-:W-:Y:S05]  /*7b10*/  @!P0 NANOSLEEP.SYNCS 0x989680 ;  /* 0x009896800000895d */ /* 0x004fea0003900000 */
[----:B------:R-:W2:Y:S02]  /*7b20*/  @!P0 SYNCS.PHASECHK.TRANS64 P0, [R0+URZ], R3 ;  /* 0x00000003000085a7 */ /* 0x000ea400080010ff */
[----:B--2---:R-:W-:Y:S05]  /*7b30*/  @!P0 BRA `(.L_x_136) ;  /* 0xfffffffc00f08947 */ /* 0x004fea000383ffff */
[----:B------:R-:W-:Y:S05]  /*7b40*/  BRA `(.L_x_137) ;  /* 0xffffffa800d87947 */ /* 0x000fea000383ffff */
.L_x_45:
[----:B-1----:R1:W2:Y:S02]  /*7b50*/  SYNCS.PHASECHK.TRANS64.TRYWAIT P0, [R0+URZ+0x120], R4 ;  /* 0x00012004000075a7 */ /* 0x0022a400080011ff */
[----:B--2---:R-:W-:Y:S05]  /*7b60*/  @!P0 NANOSLEEP.SYNCS 0x989680 ;  /* 0x009896800000895d */ /* 0x004fea0003900000 */
[----:B------:R-:W2:Y:S02]  /*7b70*/  @!P0 SYNCS.PHASECHK.TRANS64 P0, [R0+URZ+0x120], R4 ;  /* 0x00012004000085a7 */ /* 0x000ea400080010ff */
[----:B--2---:R-:W-:Y:S05]  /*7b80*/  @!P0 BRA `(.L_x_45) ;  /* 0xfffffffc00f08947 */ /* 0x004fea000383ffff */
[----:B------:R-:W-:Y:S05]  /*7b90*/  BRA `(.L_x_138) ;  /* 0xffffffac00347947 */ /* 0x000fea000383ffff */
.L_x_46:
[----:B------:R-:W-:-:S07]  /*7ba0*/  MOV R0, UR5 ;  /* 0x0000000500007c02 */ /* 0x000fce0008000f00 */
.L_x_139:
[----:B-1----:R1:W2:Y:S02]  /*7bb0*/  SYNCS.PHASECHK.TRANS64.TRYWAIT P0, [R0+URZ+0xd0], R5 ;  /* 0x0000d005000075a7 */ /* 0x0022a400080011ff */
[----:B--2---:R-:W-:Y:S05]  /*7bc0*/  @!P0 NANOSLEEP.SYNCS 0x989680 ;  /* 0x009896800000895d */ /* 0x004fea0003900000 */
[----:B------:R-:W2:Y:S02]  /*7bd0*/  @!P0 SYNCS.PHASECHK.TRANS64 P0, [R0+URZ+0xd0], R5 ;  /* 0x0000d005000085a7 */ /* 0x000ea400080010ff */
[----:B--2---:R-:W-:Y:S05]  /*7be0*/  @!P0 BRA `(.L_x_139) ;  /* 0xfffffffc00f08947 */ /* 0x004fea000383ffff */
[----:B------:R-:W-:Y:S05]  /*7bf0*/  BRA `(.L_x_140) ;  /* 0xffffffac00447947 */ /* 0x000fea000383ffff */
.L_x_47:
[----:B-1----:R1:W2:Y:S02]  /*7c00*/  SYNCS.PHASECHK.TRANS64.TRYWAIT P1, [R0+URZ+0xc0], R4 ;  /* 0x0000c004000075a7 */ /* 0x0022a400080211ff */
[----:B--2---:R-:W-:Y:S05]  /*7c10*/  @!P1 NANOSLEEP.SYNCS 0x989680 ;  /* 0x009896800000995d */ /* 0x004fea0003900000 */
[----:B------:R-:W2:Y:S02]  /*7c20*/  @!P1 SYNCS.PHASECHK.TRANS64 P1, [R0+URZ+0xc0], R4 ;  /* 0x0000c004000095a7 */ /* 0x000ea400080210ff */
[----:B--2---:R-:W-:Y:S05]  /*7c30*/  @!P1 BRA `(.L_x_47) ;  /* 0xfffffffc00f09947 */ /* 0x004fea000383ffff */
[----:B------:R-:W-:Y:S05]  /*7c40*/  BRA `(.L_x_141) ;  /* 0xffffffac00747947 */ /* 0x000fea000383ffff */
.L_x_50:
[----:B------:R-:W-:-:S07]  /*7c50*/  MOV R0, UR5 ;  /* 0x0000000500007c02 */ /* 0x000fce0008000f00 */
.L_x_142:
[----:B-1----:R1:W2:Y:S02]  /*7c60*/  SYNCS.PHASECHK.TRANS64.TRYWAIT P0, [R0+URZ+0xd0], R2 ;  /* 0x0000d002000075a7 */ /* 0x0022a400080011ff */
[----:B--2---:R-:W-:Y:S05]  /*7c70*/  @!P0 NANOSLEEP.SYNCS 0x989680 ;  /* 0x009896800000895d */ /* 0x004fea0003900000 */
[----:B------:R-:W2:Y:S02]  /*7c80*/  @!P0 SYNCS.PHASECHK.TRANS64 P0, [R0+URZ+0xd0], R2 ;  /* 0x0000d002000085a7 */ /* 0x000ea400080010ff */
[----:B--2---:R-:W-:Y:S05]  /*7c90*/  @!P0 BRA `(.L_x_142) ;  /* 0xfffffffc00f08947 */ /* 0x004fea000383ffff */
[----:B------:R-:W-:Y:S05]  /*7ca0*/  BRA `(.L_x_49) ;  /* 0xffffffac00c87947 */ /* 0x000fea000383ffff */
.L_x_57:
[----:B-1----:R1:W2:Y:S02]  /*7cb0*/  SYNCS.PHASECHK.TRANS64.TRYWAIT P1, [R0+URZ+0xc0], R2 ;  /* 0x0000c002000075a7 */ /* 0x0022a400080211ff */
[----:B--2---:R-:W-:Y:S05]  /*7cc0*/  @!P1 NANOSLEEP.SYNCS 0x989680 ;  /* 0x009896800000995d */ /* 0x004fea0003900000 */
[----:B------:R-:W2:Y:S02]  /*7cd0*/  @!P1 SYNCS.PHASECHK.TRANS64 P1, [R0+URZ+0xc0], R2 ;  /* 0x0000c002000095a7 */ /* 0x000ea400080210ff */
[----:B--2---:R-:W-:Y:S05]  /*7ce0*/  @!P1 BRA `(.L_x_57) ;  /* 0xfffffffc00f09947 */ /* 0x004fea000383ffff */
[----:B------:R-:W-:Y:S05]  /*7cf0*/  BRA `(.L_x_143) ;  /* 0xffffffb400387947 */ /* 0x000fea000383ffff */
.L_x_58:
[----:B------:R-:W-:-:S07]  /*7d00*/  MOV R2, UR7 ;  /* 0x0000000700027c02 */ /* 0x000fce0008000f00 */
.L_x_144:
[----:B-1----:R1:W2:Y:S02]  /*7d10*/  SYNCS.PHASECHK.TRANS64.TRYWAIT P0, [R2+URZ+0x100], R0 ;  /* 0x00010000020075a7 */ /* 0x0022a400080011ff */
[----:B--2---:R-:W-:Y:S05]  /*7d20*/  @!P0 NANOSLEEP.SYNCS 0x989680 ;  /* 0x009896800000895d */ /* 0x004fea0003900000 */
[----:B------:R-:W2:Y:S02]  /*7d30*/  @!P0 SYNCS.PHASECHK.TRANS64 P0, [R2+URZ+0x100], R0 ;  /* 0x00010000020085a7 */ /* 0x000ea400080010ff */
[----:B--2---:R-:W-:Y:S05]  /*7d40*/  @!P0 BRA `(.L_x_144) ;  /* 0xfffffffc00f08947 */ /* 0x004fea000383ffff */
[----:B------:R-:W-:Y:S05]  /*7d50*/  BRA `(.L_x_145) ;  /* 0xffffffb400707947 */ /* 0x000fea000383ffff */
.L_x_61:
[----:B------:R-:W-:Y:S07]  /*7d60*/  MOV R0, UR6 ;  /* 0x0000000600007c02 */ /* 0x000fee0008000f00 */
.L_x_146:
[----:B-1----:R1:W2:Y:S02]  /*7d70*/  SYNCS.PHASECHK.TRANS64.TRYWAIT P0, [R0+URZ], R2 ;  /* 0x00000002000075a7 */ /* 0x0022a400080011ff */
[----:B--2---:R-:W-:Y:S05]  /*7d80*/  @!P0 NANOSLEEP.SYNCS 0x989680 ;  /* 0x009896800000895d */ /* 0x004fea0003900000 */
[----:B------:R-:W2:Y:S02]  /*7d90*/  @!P0 SYNCS.PHASECHK.TRANS64 P0, [R0+URZ], R2 ;  /* 0x00000002000085a7 */ /* 0x000ea400080010ff */
[----:B--2---:R-:W-:Y:S05]  /*7da0*/  @!P0 BRA `(.L_x_146) ;  /* 0xfffffffc00f08947 */ /* 0x004fea000383ffff */
[----:B------:R-:W-:Y:S05]  /*7db0*/  BRA `(.L_x_60) ;  /* 0xffffffb4008c7947 */ /* 0x000fea000383ffff */
.L_x_64:
[----:B------:R-:W-:-:S07]  /*7dc0*/  MOV R0, UR6 ;  /* 0x0000000600007c02 */ /* 0x000fce0008000f00 */
.L_x_147:
[----:B--2---:R2:W4:Y:S02]  /*7dd0*/  SYNCS.PHASECHK.TRANS64.TRYWAIT P0, [R0+URZ], R2 ;  /* 0x00000002000075a7 */ /* 0x00452400080011ff */
[----:B----4-:R-:W-:Y:S05]  /*7de0*/  @!P0 NANOSLEEP.SYNCS 0x989680 ;  /* 0x009896800000895d */ /* 0x010fea0003900000 */
[----:B------:R-:W4:Y:S02]  /*7df0*/  @!P0 SYNCS.PHASECHK.TRANS64 P0, [R0+URZ], R2 ;  /* 0x00000002000085a7 */ /* 0x000f2400080010ff */
[----:B----4-:R-:W-:Y:S05]  /*7e00*/  @!P0 BRA `(.L_x_147) ;  /* 0xfffffffc00f08947 */ /* 0x010fea000383ffff */
[----:B------:R-:W-:Y:S05]  /*7e10*/  BRA `(.L_x_148) ;  /* 0xffffffb800687947 */ /* 0x000fea000383ffff */
.L_x_65:
[----:B------:R-:W-:-:S07]  /*7e20*/  MOV R0, UR6 ;  /* 0x0000000600007c02 */ /* 0x000fce0008000f00 */
.L_x_149:
[----:B-1----:R1:W2:Y:S02]  /*7e30*/  SYNCS.PHASECHK.TRANS64.TRYWAIT P0, [R0+URZ], R3 ;  /* 0x00000003000075a7 */ /* 0x0022a400080011ff */
[----:B--2---:R-:W-:Y:S05]  /*7e40*/  @!P0 NANOSLEEP.SYNCS 0x989680 ;  /* 0x009896800000895d */ /* 0x004fea0003900000 */
[----:B------:R-:W2:Y:S02]  /*7e50*/  @!P0 SYNCS.PHASECHK.TRANS64 P0, [R0+URZ], R3 ;  /* 0x00000003000085a7 */ /* 0x000ea400080010ff */
[----:B--2---:R-:W-:Y:S05]  /*7e60*/  @!P0 BRA `(.L_x_149) ;  /* 0xfffffffc00f08947 */ /* 0x004fea000383ffff */
[----:B------:R-:W-:Y:S05]  /*7e70*/  BRA `(.L_x_150) ;  /* 0xffffffb800747947 */ /* 0x000fea000383ffff */
.L_x_66:
[----:B------:R-:W-:-:S07]  /*7e80*/  MOV R0, UR6 ;  /* 0x0000000600007c02 */ /* 0x000fce0008000f00 */
.L_x_151:
[----:B-1----:R1:W2:Y:S02]  /*7e90*/  SYNCS.PHASECHK.TRANS64.TRYWAIT P0, [R0+URZ], R3 ;  /* 0x00000003000075a7 */ /* 0x0022a400080011ff */
[----:B--2---:R-:W-:Y:S05]  /*7ea0*/  @!P0 NANOSLEEP.SYNCS 0x989680 ;  /* 0x009896800000895d */ /* 0x004fea0003900000 */
[----:B------:R-:W2:Y:S02]  /*7eb0*/  @!P0 SYNCS.PHASECHK.TRANS64 P0, [R0+URZ], R3 ;  /* 0x00000003000085a7 */ /* 0x000ea400080010ff */
[----:B--2---:R-:W-:Y:S05]  /*7ec0*/  @!P0 BRA `(.L_x_151) ;  /* 0xfffffffc00f08947 */ /* 0x004fea000383ffff */
[----:B------:R-:W-:Y:S05]  /*7ed0*/  BRA `(.L_x_152) ;  /* 0xffffffb800807947 */ /* 0x000fea000383ffff */
.L_x_67:
[----:B-1----:R-:W-:-:S07]  /*7ee0*/  MOV R0, UR7 ;  /* 0x0000000700007c02 */ /* 0x002fce0008000f00 */
.L_x_153:
[----:B-1----:R1:W2:Y:S02]  /*7ef0*/  SYNCS.PHASECHK.TRANS64.TRYWAIT P0, [R0+URZ], R2 ;  /* 0x00000002000075a7 */ /* 0x0022a400080011ff */
[----:B--2---:R-:W-:Y:S05]  /*7f00*/  @!P0 NANOSLEEP.SYNCS 0x989680 ;  /* 0x009896800000895d */ /* 0x004fea0003900000 */
[----:B------:R-:W2:Y:S02]  /*7f10*/  @!P0 SYNCS.PHASECHK.TRANS64 P0, [R0+URZ], R2 ;  /* 0x00000002000085a7 */ /* 0x000ea400080010ff */
[----:B--2---:R-:W-:Y:S05]  /*7f20*/  @!P0 BRA `(.L_x_153) ;  /* 0xfffffffc00f08947 */ /* 0x004fea000383ffff */
[----:B------:R-:W-:Y:S05]  /*7f30*/  BRA `(.L_x_154) ;  /* 0xffffffb8008c7947 */ /* 0x000fea000383ffff */
.L_x_72:
[----:B--2---:R2:W3:Y:S02]  /*7f40*/  SYNCS.PHASECHK.TRANS64.TRYWAIT P0, [R0+URZ+0xc0], R2 ;  /* 0x0000c002000075a7 */ /* 0x0044e400080011ff */
[----:B---3--:R-:W-:Y:S05]  /*7f50*/  @!P0 NANOSLEEP.SYNCS 0x989680 ;  /* 0x009896800000895d */ /* 0x008fea0003900000 */
[----:B------:R-:W3:Y:S02]  /*7f60*/  @!P0 SYNCS.PHASECHK.TRANS64 P0, [R0+URZ+0xc0], R2 ;  /* 0x0000c002000085a7 */ /* 0x000ee400080010ff */
[----:B---3--:R-:W-:Y:S05]  /*7f70*/  @!P0 BRA `(.L_x_72) ;  /* 0xfffffffc00f08947 */ /* 0x008fea000383ffff */
[----:B------:R-:W-:Y:S05]  /*7f80*/  BRA `(.L_x_155) ;  /* 0xffffffbc00887947 */ /* 0x000fea000383ffff */
.L_x_75:
[----:B------:R-:W-:Y:S07]  /*7f90*/  MOV R0, UR7 ;  /* 0x0000000700007c02 */ /* 0x000fee0008000f00 */
.L_x_156:
[----:B--2---:R2:W3:Y:S02]  /*7fa0*/  SYNCS.PHASECHK.TRANS64.TRYWAIT P0, [R0+URZ+0xb8], R2 ;  /* 0x0000b802000075a7 */ /* 0x0044e400080011ff */
[----:B---3--:R-:W-:Y:S05]  /*7fb0*/  @!P0 NANOSLEEP.SYNCS 0x989680 ;  /* 0x009896800000895d */ /* 0x008fea0003900000 */
[----:B------:R-:W3:Y:S02]  /*7fc0*/  @!P0 SYNCS.PHASECHK.TRANS64 P0, [R0+URZ+0xb8], R2 ;  /* 0x0000b802000085a7 */ /* 0x000ee400080010ff */
[----:B---3--:R-:W-:Y:S05]  /*7fd0*/  @!P0 BRA `(.L_x_156) ;  /* 0xfffffffc00f08947 */ /* 0x008fea000383ffff */
[----:B------:R-:W-:Y:S05]  /*7fe0*/  BRA `(.L_x_74) ;  /* 0xffffffc000687947 */ /* 0x000fea000383ffff */
.L_x_78:
[----:B------:R-:W-:Y:S07]  /*7ff0*/  MOV R0, UR15 ;  /* 0x0000000f00007c02 */ /* 0x000fee0008000f00 */
.L_x_157:
[----:B-1----:R1:W2:Y:S02]  /*8000*/  SYNCS.PHASECHK.TRANS64.TRYWAIT P0, [R0+URZ+0x98], R9 ;  /* 0x00009809000075a7 */ /* 0x0022a400080011ff */
[----:B--2---:R-:W-:Y:S05]  /*8010*/  @!P0 NANOSLEEP.SYNCS 0x989680 ;  /* 0x009896800000895d */ /* 0x004fea0003900000 */
[----:B------:R-:W2:Y:S02]  /*8020*/  @!P0 SYNCS.PHASECHK.TRANS64 P0, [R0+URZ+0x98], R9 ;  /* 0x00009809000085a7 */ /* 0x000ea400080010ff */
[----:B--2---:R-:W-:Y:S05]  /*8030*/  @!P0 BRA `(.L_x_157) ;  /* 0xfffffffc00f08947 */ /* 0x004fea000383ffff */
[----:B------:R-:W-:Y:S05]  /*8040*/  BRA `(.L_x_158) ;  /* 0xffffffc000e07947 */ /* 0x000fea000383ffff */
.L_x_79:
[----:B------:R-:W-:Y:S07]  /*8050*/  MOV R0, UR13 ;  /* 0x0000000d00007c02 */ /* 0x000fee0008000f00 */
.L_x_159:
[----:B-1----:R1:W2:Y:S02]  /*8060*/  SYNCS.PHASECHK.TRANS64.TRYWAIT P0, [R0+URZ+0x98], R14 ;  /* 0x0000980e000075a7 */ /* 0x0022a400080011ff */
[----:B--2---:R-:W-:Y:S05]  /*8070*/  @!P0 NANOSLEEP.SYNCS 0x989680 ;  /* 0x009896800000895d */ /* 0x004fea0003900000 */
[----:B------:R-:W2:Y:S02]  /*8080*/  @!P0 SYNCS.PHASECHK.TRANS64 P0, [R0+URZ+0x98], R14 ;  /* 0x0000980e000085a7 */ /* 0x000ea400080010ff */
[----:B--2---:R-:W-:Y:S05]  /*8090*/  @!P0 BRA `(.L_x_159) ;  /* 0xfffffffc00f08947 */ /* 0x004fea000383ffff */
[----:B------:R-:W-:Y:S05]  /*80a0*/  BRA `(.L_x_160) ;  /* 0xffffffc400807947 */ /* 0x000fea000383ffff */
.L_x_81:
[----:B------:R-:W-:-:S07]  /*80b0*/  MOV R0, UR4 ;  /* 0x0000000400007c02 */ /* 0x000fce0008000f00 */
.L_x_161:
[----:B-1----:R1:W3:Y:S02]  /*80c0*/  SYNCS.PHASECHK.TRANS64.TRYWAIT P0, [R0+URZ], R2 ;  /* 0x00000002000075a7 */ /* 0x0022e400080011ff */
[----:B---3--:R-:W-:Y:S05]  /*80d0*/  @!P0 NANOSLEEP.SYNCS 0x989680 ;  /* 0x009896800000895d */ /* 0x008fea0003900000 */
[----:B------:R-:W3:Y:S02]  /*80e0*/  @!P0 SYNCS.PHASECHK.TRANS64 P0, [R0+URZ], R2 ;  /* 0x00000002000085a7 */ /* 0x000ee400080010ff */
[----:B---3--:R-:W-:Y:S05]  /*80f0*/  @!P0 BRA `(.L_x_161) ;  /* 0xfffffffc00f08947 */ /* 0x008fea000383ffff */
[----:B------:R-:W-:Y:S05]  /*8100*/  BRA `(.L_x_162) ;  /* 0xffffffc8000c7947 */ /* 0x000fea000383ffff */
.L_x_82:
[----:B------:R-:W-:-:S07]  /*8110*/  MOV R0, UR4 ;  /* 0x0000000400007c02 */ /* 0x000fce0008000f00 */
.L_x_163:
[----:B-1----:R1:W3:Y:S02]  /*8120*/  SYNCS.PHASECHK.TRANS64.TRYWAIT P0, [R0+URZ], R2 ;  /* 0x00000002000075a7 */ /* 0x0022e400080011ff */
[----:B---3--:R-:W-:Y:S05]  /*8130*/  @!P0 NANOSLEEP.SYNCS 0x989680 ;  /* 0x009896800000895d */ /* 0x008fea0003900000 */
[----:B------:R-:W3:Y:S02]  /*8140*/  @!P0 SYNCS.PHASECHK.TRANS64 P0, [R0+URZ], R2 ;  /* 0x00000002000085a7 */ /* 0x000ee400080010ff */
[----:B---3--:R-:W-:Y:S05]  /*8150*/  @!P0 BRA `(.L_x_163) ;  /* 0xfffffffc00f08947 */ /* 0x008fea000383ffff */
[----:B------:R-:W-:Y:S05]  /*8160*/  BRA `(.L_x_164) ;  /* 0xffffffc800187947 */ /* 0x000fea000383ffff */
.L_x_84:
[----:B--2---:R2:W4:Y:S02]  /*8170*/  SYNCS.PHASECHK.TRANS64.TRYWAIT P0, [R0+URZ+0xc0], R2 ;  /* 0x0000c002000075a7 */ /* 0x00452400080011ff */
[----:B----4-:R-:W-:Y:S05]  /*8180*/  @!P0 NANOSLEEP.SYNCS 0x989680 ;  /* 0x009896800000895d */ /* 0x010fea0003900000 */
[----:B------:R-:W4:Y:S02]  /*8190*/  @!P0 SYNCS.PHASECHK.TRANS64 P0, [R0+URZ+0xc0], R2 ;  /* 0x0000c002000085a7 */ /* 0x000f2400080010ff */
[----:B----4-:R-:W-:Y:S05]  /*81a0*/  @!P0 BRA `(.L_x_84) ;  /* 0xfffffffc00f08947 */ /* 0x010fea000383ffff */
[----:B------:R-:W-:Y:S05]  /*81b0*/  BRA `(.L_x_165) ;  /* 0xffffffcc00007947 */ /* 0x000fea000383ffff */
.L_x_95:
[----:B-1----:R1:W4:Y:S02]  /*81c0*/  SYNCS.PHASECHK.TRANS64.TRYWAIT P1, [R0+URZ+0x80], R3 ;  /* 0x00008003000075a7 */ /* 0x00232400080211ff */
[----:B----4-:R-:W-:Y:S05]  /*81d0*/  @!P1 NANOSLEEP.SYNCS 0x989680 ;  /* 0x009896800000995d */ /* 0x010fea0003900000 */
[----:B------:R-:W4:Y:S02]  /*81e0*/  @!P1 SYNCS.PHASECHK.TRANS64 P1, [R0+URZ+0x80], R3 ;  /* 0x00008003000095a7 */ /* 0x000f2400080210ff */
[----:B----4-:R-:W-:Y:S05]  /*81f0*/  @!P1 BRA `(.L_x_95) ;  /* 0xfffffffc00f09947 */ /* 0x010fea000383ffff */
[----:B------:R-:W-:Y:S05]  /*8200*/  BRA `(.L_x_94) ;  /* 0xffffffd800447947 */ /* 0x000fea000383ffff */
.L_x_97:
[----:B-1----:R1:W2:Y:S02]  /*8210*/  SYNCS.PHASECHK.TRANS64.TRYWAIT P0, [R73+URZ+0xe0], R2 ;  /* 0x0000e002490075a7 */ /* 0x0022a400080011ff */
[----:B--2---:R-:W-:Y:S05]  /*8220*/  @!P0 NANOSLEEP.SYNCS 0x989680 ;  /* 0x009896800000895d */ /* 0x004fea0003900000 */
[----:B------:R-:W2:Y:S02]  /*8230*/  @!P0 SYNCS.PHASECHK.TRANS64 P0, [R73+URZ+0xe0], R2 ;  /* 0x0000e002490085a7 */ /* 0x000ea400080010ff */
[----:B--2---:R-:W-:Y:S05]  /*8240*/  @!P0 BRA `(.L_x_97) ;  /* 0xfffffffc00f08947 */ /* 0x004fea000383ffff */
[----:B------:R-:W-:Y:S05]  /*8250*/  BRA `(.L_x_96) ;  /* 0xffffffd8007c7947 */ /* 0x000fea000383ffff */
.L_x_108:
[----:B--2---:R2:W3:Y:S02]  /*8260*/  SYNCS.PHASECHK.TRANS64.TRYWAIT P0, [R2+URZ+0x80], R111 ;  /* 0x0000806f020075a7 */ /* 0x0044e400080011ff */
[----:B---3--:R-:W-:Y:S05]  /*8270*/  @!P0 NANOSLEEP.SYNCS 0x989680 ;  /* 0x009896800000895d */ /* 0x008fea0003900000 */
[----:B------:R-:W3:Y:S02]  /*8280*/  @!P0 SYNCS.PHASECHK.TRANS64 P0, [R2+URZ+0x80], R111 ;  /* 0x0000806f020085a7 */ /* 0x000ee400080010ff */
[----:B---3--:R-:W-:Y:S05]  /*8290*/  @!P0 BRA `(.L_x_108) ;  /* 0xfffffffc00f08947 */ /* 0x008fea000383ffff */
[----:B------:R-:W-:Y:S05]  /*82a0*/  BRA `(.L_x_107) ;  /* 0xffffffe400647947 */ /* 0x000fea000383ffff */
        .weak           $__internal_0_$__cuda_sm10x_tcgen05_guardrail_trap_col_being_dealloced_not_returned_by_alloc
        .type           $__internal_0_$__cuda_sm10x_tcgen05_guardrail_trap_col_being_dealloced_not_returned_by_alloc,@function
        .size           $__internal_0_$__cuda_sm10x_tcgen05_guardrail_trap_col_being_dealloced_not_returned_by_alloc,($__internal_1_$__cuda_sm10x_tcgen05_guardrail_trap_phase_invalid_during_alloc - $__internal_0_$__cuda_sm10x_tcgen05_guardrail_trap_col_being_dealloced_not_returned_by_alloc)
$__internal_0_$__cuda_sm10x_tcgen05_guardrail_trap_col_being_dealloced_not_returned_by_alloc:
[----:B------:R-:W-:Y:S05]  /*82b0*/  BPT.TRAP 0x1 ;  /* 0x000000040000795c */ /* 0x000fea0000300000 */
[----:B------:R-:W-:-:S04]  /*82c0*/  HFMA2 R3, -RZ, RZ, 0, 0 ;  /* 0x00000000ff037431 */ /* 0x000fc800000001ff */
[----:B------:R-:W-:Y:S05]  /*82d0*/  RET.REL.NODEC R2 `(_ZN7cutlass13device_kernelINS_4gemm6kernel13GemmUniversalIN4cute5tupleIJiiiiEEENS1_10collective13CollectiveMmaINS1_35MainloopSm100TmaUmmaWarpSpecializedILi8ELi2ELi4ENS5_IJNS4_1CILi1EEESB_SB_EEEEENS5_IJNSA_ILi128EEENSA_ILi64EEESF_EEENS_10bfloat16_tENS5_IJlSB_lEEESH_SI_NS4_8TiledMMAINS4_8MMA_AtomIJNS4_20SM100_MMA_F16BF16_SSISH_SH_fLi128ELi64ELNS4_4UMMA5MajorE0ELSN_0ELNSM_7ScaleInE0ELSO_0EEEEEENS4_6LayoutISC_NS5_IJNSA_ILi0EEESS_SS_EEEEENS5_IJNS4_10UnderscoreESV_SV_EEEEENS4_13SM90_TMA_LOADENS4_14ComposedLayoutINS4_7SwizzleILi3ELi4ELi3EEENS4_18smem_ptr_flag_bitsILi16EEENSR_INS5_IJNSA_ILi8EEESF_EEENS5_IJSF_SB_EEEEEEEvNS4_8identityESY_S18_vS19_EENS_8epilogue10collective18CollectiveEpilogueINS1B_23Sm100TmaWarpSpecializedILi3ELi2ELi32ELb1ELb0EEEJSG_NS5_IJNSR_ISE_SB_EENSR_INSA_ILi32EEESB_EEEEESH_SI_SH_SI_NS1B_6fusion15FusionCallbacksIS1F_NS1K_13LinCombEltActINS1B_6thread4ReLuESH_fSH_fLNS_15FloatRoundStyleE2EEESG_S1J_JEEENS4_5SM1004TMEM4LOAD26SM100_TMEM_LOAD_32dp32b32xESY_NSZ_INS10_ILi2ELi4ELi3EEES13_NSR_INS5_IJS14_S1H_EEENS5_IJS1H_SB_EEEEEEENS4_39AutoVectorizingCopyWithAssumedAlignmentILi128EEENS4_14SM90_TMA_STOREES20_S22_S22_EEEvvEEEEvNT_6ParamsE) ;  /* 0xffffff7c02487950 */ /* 0x000fea0003c3ffff */
        .weak           $__internal_1_$__cuda_sm10x_tcgen05_guardrail_trap_phase_invalid_during_alloc
        .type           $__internal_1_$__cuda_sm10x_tcgen05_guardrail_trap_phase_invalid_during_alloc,@function
        .size           $__internal_1_$__cuda_sm10x_tcgen05_guardrail_trap_phase_invalid_during_alloc,($__internal_2_$__cuda_sm10x_tcgen05_guardrail_trap_unallocated_columns_being_dealloced - $__internal_1_$__cuda_sm10x_tcgen05_guardrail_trap_phase_invalid_during_alloc)
$__internal_1_$__cuda_sm10x_tcgen05_guardrail_trap_phase_invalid_during_alloc:
[----:B------:R-:W-:Y:S05]  /*82e0*/  BPT.TRAP 0x1 ;  /* 0x000000040000795c */ /* 0x000fea0000300000 */
[----:B------:R-:W-:-:S04]  /*82f0*/  MOV R3, 0x0 ;  /* 0x0000000000037802 */ /* 0x000fc80000000f00 */
[----:B------:R-:W-:Y:S05]  /*8300*/  RET.REL.NODEC R2 `(_ZN7cutlass13device_kernelINS_4gemm6kernel13GemmUniversalIN4cute5tupleIJiiiiEEENS1_10collective13CollectiveMmaINS1_35MainloopSm100TmaUmmaWarpSpecializedILi8ELi2ELi4ENS5_IJNS4_1CILi1EEESB_SB_EEEEENS5_IJNSA_ILi128EEENSA_ILi64EEESF_EEENS_10bfloat16_tENS5_IJlSB_lEEESH_SI_NS4_8TiledMMAINS4_8MMA_AtomIJNS4_20SM100_MMA_F16BF16_SSISH_SH_fLi128ELi64ELNS4_4UMMA5MajorE0ELSN_0ELNSM_7ScaleInE0ELSO_0EEEEEENS4_6LayoutISC_NS5_IJNSA_ILi0EEESS_SS_EEEEENS5_IJNS4_10UnderscoreESV_SV_EEEEENS4_13SM90_TMA_LOADENS4_14ComposedLayoutINS4_7SwizzleILi3ELi4ELi3EEENS4_18smem_ptr_flag_bitsILi16EEENSR_INS5_IJNSA_ILi8EEESF_EEENS5_IJSF_SB_EEEEEEEvNS4_8identityESY_S18_vS19_EENS_8epilogue10collective18CollectiveEpilogueINS1B_23Sm100TmaWarpSpecializedILi3ELi2ELi32ELb1ELb0EEEJSG_NS5_IJNSR_ISE_SB_EENSR_INSA_ILi32EEESB_EEEEESH_SI_SH_SI_NS1B_6fusion15FusionCallbacksIS1F_NS1K_13LinCombEltActINS1B_6thread4ReLuESH_fSH_fLNS_15FloatRoundStyleE2EEESG_S1J_JEEENS4_5SM1004TMEM4LOAD26SM100_TMEM_LOAD_32dp32b32xESY_NSZ_INS10_ILi2ELi4ELi3EEES13_NSR_INS5_IJS14_S1H_EEENS5_IJS1H_SB_EEEEEEENS4_39AutoVectorizingCopyWithAssumedAlignmentILi128EEENS4_14SM90_TMA_STOREES20_S22_S22_EEEvvEEEEvNT_6ParamsE) ;  /* 0xffffff7c023c7950 */ /* 0x000fea0003c3ffff */
        .weak           $__internal_2_$__cuda_sm10x_tcgen05_guardrail_trap_unallocated_columns_being_dealloced
        .type           $__internal_2_$__cuda_sm10x_tcgen05_guardrail_trap_unallocated_columns_being_dealloced,@function
        .size           $__internal_2_$__cuda_sm10x_tcgen05_guardrail_trap_unallocated_columns_being_dealloced,(.L_x_167 - $__internal_2_$__cuda_sm10x_tcgen05_guardrail_trap_unallocated_columns_being_dealloced)
$__internal_2_$__cuda_sm10x_tcgen05_guardrail_trap_unallocated_columns_being_dealloced:
[----:B------:R-:W-:Y:S05]  /*8310*/  BPT.TRAP 0x1 ;  /* 0x000000040000795c */ /* 0x000fea0000300000 */
[----:B------:R-:W-:-:S04]  /*8320*/  HFMA2 R3, -RZ, RZ, 0, 0 ;  /* 0x00000000ff037431 */ /* 0x000fc800000001ff */
[----:B------:R-:W-:Y:S05]  /*8330*/  RET.REL.NODEC R2 `(_ZN7cutlass13device_kernelINS_4gemm6kernel13GemmUniversalIN4cute5tupleIJiiiiEEENS1_10collective13CollectiveMmaINS1_35MainloopSm100TmaUmmaWarpSpecializedILi8ELi2ELi4ENS5_IJNS4_1CILi1EEESB_SB_EEEEENS5_IJNSA_ILi128EEENSA_ILi64EEESF_EEENS_10bfloat16_tENS5_IJlSB_lEEESH_SI_NS4_8TiledMMAINS4_8MMA_AtomIJNS4_20SM100_MMA_F16BF16_SSISH_SH_fLi128ELi64ELNS4_4UMMA5MajorE0ELSN_0ELNSM_7ScaleInE0ELSO_0EEEEEENS4_6LayoutISC_NS5_IJNSA_ILi0EEESS_SS_EEEEENS5_IJNS4_10UnderscoreESV_SV_EEEEENS4_13SM90_TMA_LOADENS4_14ComposedLayoutINS4_7SwizzleILi3ELi4ELi3EEENS4_18smem_ptr_flag_bitsILi16EEENSR_INS5_IJNSA_ILi8EEESF_EEENS5_IJSF_SB_EEEEEEEvNS4_8identityESY_S18_vS19_EENS_8epilogue10collective18CollectiveEpilogueINS1B_23Sm100TmaWarpSpecializedILi3ELi2ELi32ELb1ELb0EEEJSG_NS5_IJNSR_ISE_SB_EENSR_INSA_ILi32EEESB_EEEEESH_SI_SH_SI_NS1B_6fusion15FusionCallbacksIS1F_NS1K_13LinCombEltActINS1B_6thread4ReLuESH_fSH_fLNS_15FloatRoundStyleE2EEESG_S1J_JEEENS4_5SM1004TMEM4LOAD26SM100_TMEM_LOAD_32dp32b32xESY_NSZ_INS10_ILi2ELi4ELi3EEES13_NSR_INS5_IJS14_S1H_EEENS5_IJS1H_SB_EEEEEEENS4_39AutoVectorizingCopyWithAssumedAlignmentILi128EEENS4_14SM90_TMA_STOREES20_S22_S22_EEEvvEEEEvNT_6ParamsE) ;  /* 0xffffff7c02307950 */ /* 0x000fea0003c3ffff */
.L_x_166:
[----:B------:R-:W-:-:S00]  /*8340*/  BRA `(.L_x_166) ;  /* 0xfffffffc00fc7947 */ /* 0x000fc0000383ffff */
[----:B------:R-:W-:-:S00]  /*8350*/  NOP ;  /* 0x0000000000007918 */ /* 0x000fc00000000000 */
        /* <DEDUP_REMOVED lines=10> */
.L_x_167:


//--------------------- .nv.global.init           --------------------------
	.section	.nv.global.init,"aw",@progbits
.nv.global.init:
	.type		$str$27,@object
	.size		$str$27,($str$28 - $str$27)
$str$27:
        /*0000*/ 	.byte	0x28, 0x61, 0x64, 0x64, 0x72, 0x65, 0x73, 0x73, 0x20, 0x26, 0x20, 0x6d, 0x61, 0x73, 0x6b, 0x29
        /*0010*/ 	.byte	0x20, 0x3d, 0x3d, 0x20, 0x30, 0x00
	.type		$str$28,@object
	.size		$str$28,($str$26 - $str$28)
$str$28:
        /*0016*/ 	.byte	0x2f, 0x74, 0x6d, 0x70, 0x2f, 0x63, 0x75, 0x74, 0x6c, 0x61, 0x73, 0x73, 0x5f, 0x73, 0x77, 0x65
        /*0026*/ 	.byte	0x65, 0x70, 0x5f, 0x73, 0x72, 0x63, 0x2f, 0x69, 0x6e, 0x63, 0x6c, 0x75, 0x64, 0x65, 0x2f, 0x63
        /*0036*/ 	.byte	0x75, 0x74, 0x65, 0x2f, 0x70, 0x6f, 0x69, 0x6e, 0x74, 0x65, 0x72, 0x5f, 0x66, 0x6c, 0x61, 0x67
        /*0046*/ 	.byte	0x67, 0x65, 0x64, 0x2e, 0x68, 0x70, 0x70, 0x00
	.type		$str$26,@object
	.size		$str$26,($str$25 - $str$26)
$str$26:
        /*004e*/ 	.byte	0x2f, 0x74, 0x6d, 0x70, 0x2f, 0x63, 0x75, 0x74, 0x6c, 0x61, 0x73, 0x73, 0x5f, 0x73, 0x77, 0x65
        /*005e*/ 	.byte	0x65, 0x70, 0x5f, 0x73, 0x72, 0x63, 0x2f, 0x69, 0x6e, 0x63, 0x6c, 0x75, 0x64, 0x65, 0x2f, 0x63
        /*006e*/ 	.byte	0x75, 0x74, 0x65, 0x2f, 0x61, 0x74, 0x6f, 0x6d, 0x2f, 0x63, 0x6f, 0x70, 0x79, 0x5f, 0x74, 0x72
        /*007e*/ 	.byte	0x61, 0x69, 0x74, 0x73, 0x5f, 0x73, 0x6d, 0x31, 0x30, 0x30, 0x2e, 0x68, 0x70, 0x70, 0x00
	.type		$str$25,@object
	.size		$str$25,(__unnamed_1 - $str$25)
$str$25:
        /*008d*/ 	.byte	0x28, 0x28, 0x75, 0x69, 0x6e, 0x74, 0x33, 0x32, 0x5f, 0x74, 0x28, 0x74, 0x68, 0x72, 0x65, 0x61
        /*009d*/ 	.byte	0x64, 0x49, 0x64, 0x78, 0x2e, 0x78, 0x29, 0x20, 0x2f, 0x20, 0x33, 0x32, 0x29, 0x20, 0x25, 0x20
        /*00ad*/ 	.byte	0x34, 0x29, 0x20, 0x3d, 0x3d, 0x20, 0x28, 0x28, 0x28, 0x74, 0x6d, 0x65, 0x6d, 0x5f, 0x61, 0x64
        /*00bd*/ 	.byte	0x64, 0x72, 0x20, 0x3e, 0x3e, 0x20, 0x31, 0x36, 0x29, 0x20, 0x2f, 0x20, 0x33, 0x32, 0x29, 0x20
        /*00cd*/ 	.byte	0x25, 0x20, 0x34, 0x29, 0x00
	.type		__unnamed_1,@object
	.size		__unnamed_1,(__unnamed_2 - __unnamed_1)
__unnamed_1:
        /*00d2*/ 	.byte	0x61, 0x75, 0x74, 0x6f, 0x20, 0x63, 0x75, 0x74, 0x65, 0x3a, 0x3a, 0x61, 0x73, 0x5f, 0x70, 0x6f
        /* <DEDUP_REMOVED lines=24> */
        /*0262*/ 	.byte	0x34, 0x30, 0x39, 0x36, 0x3e, 0x3e, 0x3e, 0x3e, 0x5d, 0x00
	.type		__unnamed_2,@object
	.size		__unnamed_2,(.L_2 - __unnamed_2)
__unnamed_2:
        /* <DEDUP_REMOVED lines=42> */
        /*050c*/ 	.byte	0x3e, 0x3e, 0x5d, 0x00
.L_2:


//--------------------- .nv.shared._ZN7cutlass13device_kernelINS_4gemm6kernel13GemmUniversalIN4cute5tupleIJiiiiEEENS1_10collective13CollectiveMmaINS1_35MainloopSm100TmaUmmaWarpSpecializedILi8ELi2ELi4ENS5_IJNS4_1CILi1EEESB_SB_EEEEENS5_IJNSA_ILi128EEENSA_ILi64EEESF_EEENS_10bfloat16_tENS5_IJlSB_lEEESH_SI_NS4_8TiledMMAINS4_8MMA_AtomIJNS4_20SM100_MMA_F16BF16_SSISH_SH_fLi128ELi64ELNS4_4UMMA5MajorE0ELSN_0ELNSM_7ScaleInE0ELSO_0EEEEEENS4_6LayoutISC_NS5_IJNSA_ILi0EEESS_SS_EEEEENS5_IJNS4_10UnderscoreESV_SV_EEEEENS4_13SM90_TMA_LOADENS4_14ComposedLayoutINS4_7SwizzleILi3ELi4ELi3EEENS4_18smem_ptr_flag_bitsILi16EEENSR_INS5_IJNSA_ILi8EEESF_EEENS5_IJSF_SB_EEEEEEEvNS4_8identityESY_S18_vS19_EENS_8epilogue10collective18CollectiveEpilogueINS1B_23Sm100TmaWarpSpecializedILi3ELi2ELi32ELb1ELb0EEEJSG_NS5_IJNSR_ISE_SB_EENSR_INSA_ILi32EEESB_EEEEESH_SI_SH_SI_NS1B_6fusion15FusionCallbacksIS1F_NS1K_13LinCombEltActINS1B_6thread4ReLuESH_fSH_fLNS_15FloatRoundStyleE2EEESG_S1J_JEEENS4_5SM1004TMEM4LOAD26SM100_TMEM_LOAD_32dp32b32xESY_NSZ_INS10_ILi2ELi4ELi3EEES13_NSR_INS5_IJS14_S1H_EEENS5_IJS1H_SB_EEEEEEENS4_39AutoVectorizingCopyWithAssumedAlignmentILi128EEENS4_14SM90_TMA_STOREES20_S22_S22_EEEvvEEEEvNT_6ParamsE --------------------------
	.section	.nv.shared._ZN7cutlass13device_kernelINS_4gemm6kernel13GemmUniversalIN4cute5tupleIJiiiiEEENS1_10collective13CollectiveMmaINS1_35MainloopSm100TmaUmmaWarpSpecializedILi8ELi2ELi4ENS5_IJNS4_1CILi1EEESB_SB_EEEEENS5_IJNSA_ILi128EEENSA_ILi64EEESF_EEENS_10bfloat16_tENS5_IJlSB_lEEESH_SI_NS4_8TiledMMAINS4_8MMA_AtomIJNS4_20SM100_MMA_F16BF16_SSISH_SH_fLi128ELi64ELNS4_4UMMA5MajorE0ELSN_0ELNSM_7ScaleInE0ELSO_0EEEEEENS4_6LayoutISC_NS5_IJNSA_ILi0EEESS_SS_EEEEENS5_IJNS4_10UnderscoreESV_SV_EEEEENS4_13SM90_TMA_LOADENS4_14ComposedLayoutINS4_7SwizzleILi3ELi4ELi3EEENS4_18smem_ptr_flag_bitsILi16EEENSR_INS5_IJNSA_ILi8EEESF_EEENS5_IJSF_SB_EEEEEEEvNS4_8identityESY_S18_vS19_EENS_8epilogue10collective18CollectiveEpilogueINS1B_23Sm100TmaWarpSpecializedILi3ELi2ELi32ELb1ELb0EEEJSG_NS5_IJNSR_ISE_SB_EENSR_INSA_ILi32EEESB_EEEEESH_SI_SH_SI_NS1B_6fusion15FusionCallbacksIS1F_NS1K_13LinCombEltActINS1B_6thread4ReLuESH_fSH_fLNS_15FloatRoundStyleE2EEESG_S1J_JEEENS4_5SM1004TMEM4LOAD26SM100_TMEM_LOAD_32dp32b32xESY_NSZ_INS10_ILi2ELi4ELi3EEES13_NSR_INS5_IJS14_S1H_EEENS5_IJS1H_SB_EEEEEEENS4_39AutoVectorizingCopyWithAssumedAlignmentILi128EEENS4_14SM90_TMA_STOREES20_S22_S22_EEEvvEEEEvNT_6ParamsE,"aw",@nobits
	.sectionflags	@""
	.align	16
	.zero		1024


//--------------------- .nv.shared.reserved.0     --------------------------
	.section	.nv.shared.reserved.0,"aw",@nobits
	.weak		__nv_reservedSMEM_offset_0_alias
	.size		__nv_reservedSMEM_offset_0_alias, 0, 64
	.other		__nv_reservedSMEM_offset_0_alias,@"STO_CUDA_RESERVED_SHARED STV_DEFAULT"
__nv_reservedSMEM_offset_0_alias:
	.zero		0
.nv.shared.reserved.0:
	.zero		64
	.weak		__nv_reservedSMEM_tcgen05_partition
	.type		__nv_reservedSMEM_tcgen05_partition,@object
	.size		__nv_reservedSMEM_tcgen05_partition,(.L_0 - __nv_reservedSMEM_tcgen05_partition)
__nv_reservedSMEM_tcgen05_partition:
	.zero		32
.L_0:


//--------------------- .nv.global                --------------------------
	.section	.nv.global,"aw",@nobits
.nv.global:
	.type		_ZN39_INTERNAL_1b59c81a_4_k_cu_1d976ca5_29764cute1_E,@object
	.size		_ZN39_INTERNAL_1b59c81a_4_k_cu_1d976ca5_29764cute1_E,(_ZN39_INTERNAL_1b59c81a_4_k_cu_1d976ca5_29764cuda3std3__45__cpo6cbeginE - _ZN39_INTERNAL_1b59c81a_4_k_cu_1d976ca5_29764cute1_E)
_ZN39_INTERNAL_1b59c81a_4_k_cu_1d976ca5_29764cute1_E:
	.zero		1
	.type		_ZN39_INTERNAL_1b59c81a_4_k_cu_1d976ca5_29764cuda3std3__45__cpo6cbeginE,@object
	.size		_ZN39_INTERNAL_1b59c81a_4_k_cu_1d976ca5_29764cuda3std3__45__cpo6cbeginE,(_ZN39_INTERNAL_1b59c81a_4_k_cu_1d976ca5_29764cuda3std3__48in_placeE - _ZN39_INTERNAL_1b59c81a_4_k_cu_1d976ca5_29764cuda3std3__45__cpo6cbeginE)
_ZN39_INTERNAL_1b59c81a_4_k_cu_1d976ca5_29764cuda3std3__45__cpo6cbeginE:
	.zero		1
	.type		_ZN39_INTERNAL_1b59c81a_4_k_cu_1d976ca5_29764cuda3std3__48in_placeE,@object
	.size		_ZN39_INTERNAL_1b59c81a_4_k_cu_1d976ca5_29764cuda3std3__48in_placeE,(_ZN39_INTERNAL_1b59c81a_4_k_cu_1d976ca5_29764cuda3std6ranges3__45__cpo9iter_moveE - _ZN39_INTERNAL_1b59c81a_4_k_cu_1d976ca5_29764cuda3std3__48in_placeE)
_ZN39_INTERNAL_1b59c81a_4_k_cu_1d976ca5_29764cuda3std3__48in_placeE:
	.zero		1
	.type		_ZN39_INTERNAL_1b59c81a_4_k_cu_1d976ca5_29764cuda3std6ranges3__45__cpo9iter_moveE,@object
	.size		_ZN39_INTERNAL_1b59c81a_4_k_cu_1d976ca5_29764cuda3std6ranges3__45__cpo9iter_moveE,(_ZN39_INTERNAL_1b59c81a_4_k_cu_1d976ca5_29764cuda3std3__45__cpo5beginE - _ZN39_INTERNAL_1b59c81a_4_k_cu_1d976ca5_29764cuda3std6ranges3__45__cpo9iter_moveE)
_ZN39_INTERNAL_1b59c81a_4_k_cu_1d976ca5_29764cuda3std6ranges3__45__cpo9iter_moveE:
	.zero		1
	.type		_ZN39_INTERNAL_1b59c81a_4_k_cu_1d976ca5_29764cuda3std3__45__cpo5beginE,@object
	.size		_ZN39_INTERNAL_1b59c81a_4_k_cu_1d976ca5_29764cuda3std3__45__cpo5beginE,(_ZN39_INTERNAL_1b59c81a_4_k_cu_1d976ca5_29764cuda3std3__441_GLOBAL__N__1b59c81a_4_k_cu_1d976ca5_29766ignoreE - _ZN39_INTERNAL_1b59c81a_4_k_cu_1d976ca5_29764cuda3std3__45__cpo5beginE)
_ZN39_INTERNAL_1b59c81a_4_k_cu_1d976ca5_29764cuda3std3__45__cpo5beginE:
	.zero		1
	.type		_ZN39_INTERNAL_1b59c81a_4_k_cu_1d976ca5_29764cuda3std3__441_GLOBAL__N__1b59c81a_4_k_cu_1d976ca5_29766ignoreE,@object
	.size		_ZN39_INTERNAL_1b59c81a_4_k_cu_1d976ca5_29764cuda3std3__441_GLOBAL__N__1b59c81a_4_k_cu_1d976ca5_29766ignoreE,(_ZN39_INTERNAL_1b59c81a_4_k_cu_1d976ca5_29764cute7productE - _ZN39_INTERNAL_1b59c81a_4_k_cu_1d976ca5_29764cuda3std3__441_GLOBAL__N__1b59c81a_4_k_cu_1d976ca5_29766ignoreE)
_ZN39_INTERNAL_1b59c81a_4_k_cu_1d976ca5_29764cuda3std3__441_GLOBAL__N__1b59c81a_4_k_cu_1d976ca5_29766ignoreE:
	.zero		1
	.type		_ZN39_INTERNAL_1b59c81a_4_k_cu_1d976ca5_29764cute7productE,@object
	.size		_ZN39_INTERNAL_1b59c81a_4_k_cu_1d976ca5_29764cute7productE,(_ZN39_INTERNAL_1b59c81a_4_k_cu_1d976ca5_29764cuda3std3__45__cpo3endE - _ZN39_INTERNAL_1b59c81a_4_k_cu_1d976ca5_29764cute7productE)
_ZN39_INTERNAL_1b59c81a_4_k_cu_1d976ca5_29764cute7productE:
	.zero		1
	.type		_ZN39_INTERNAL_1b59c81a_4_k_cu_1d976ca5_29764cuda3std3__45__cpo3endE,@object
	.size		_ZN39_INTERNAL_1b59c81a_4_k_cu_1d976ca5_29764cuda3std3__45__cpo3endE,(_ZN39_INTERNAL_1b59c81a_4_k_cu_1d976ca5_29764cuda3std3__419piecewise_constructE - _ZN39_INTERNAL_1b59c81a_4_k_cu_1d976ca5_29764cuda3std3__45__cpo3endE)
_ZN39_INTERNAL_1b59c81a_4_k_cu_1d976ca5_29764cuda3std3__45__cpo3endE:
	.zero		1
	.type		_ZN39_INTERNAL_1b59c81a_4_k_cu_1d976ca5_29764cuda3std3__419piecewise_constructE,@object
	.size		_ZN39_INTERNAL_1b59c81a_4_k_cu_1d976ca5_29764cuda3std3__419piecewise_constructE,(_ZN39_INTERNAL_1b59c81a_4_k_cu_1d976ca5_29764cuda3std3__45__cpo4cendE - _ZN39_INTERNAL_1b59c81a_4_k_cu_1d976ca5_29764cuda3std3__419piecewise_constructE)
_ZN39_INTERNAL_1b59c81a_4_k_cu_1d976ca5_29764cuda3std3__419piecewise_constructE:
	.zero		1
	.type		_ZN39_INTERNAL_1b59c81a_4_k_cu_1d976ca5_29764cuda3std3__45__cpo4cendE,@object
	.size		_ZN39_INTERNAL_1b59c81a_4_k_cu_1d976ca5_29764cuda3std3__45__cpo4cendE,(_ZN39_INTERNAL_1b59c81a_4_k_cu_1d976ca5_29764cuda3std6ranges3__45__cpo4swapE - _ZN39_INTERNAL_1b59c81a_4_k_cu_1d976ca5_29764cuda3std3__45__cpo4cendE)
_ZN39_INTERNAL_1b59c81a_4_k_cu_1d976ca5_29764cuda3std3__45__cpo4cendE:
	.zero		1
	.type		_ZN39_INTERNAL_1b59c81a_4_k_cu_1d976ca5_29764cuda3std6ranges3__45__cpo4swapE,@object
	.size		_ZN39_INTERNAL_1b59c81a_4_k_cu_1d976ca5_29764cuda3std6ranges3__45__cpo4swapE,(.L_10 - _ZN39_INTERNAL_1b59c81a_4_k_cu_1d976ca5_29764cuda3std6ranges3__45__cpo4swapE)
_ZN39_INTERNAL_1b59c81a_4_k_cu_1d976ca5_29764cuda3std6ranges3__45__cpo4swapE:
	.zero		1
.L_10:


//--------------------- .nv.constant0._ZN7cutlass13device_kernelINS_4gemm6kernel13GemmUniversalIN4cute5tupleIJiiiiEEENS1_10collective13CollectiveMmaINS1_35MainloopSm100TmaUmmaWarpSpecializedILi8ELi2ELi4ENS5_IJNS4_1CILi1EEESB_SB_EEEEENS5_IJNSA_ILi128EEENSA_ILi64EEESF_EEENS_10bfloat16_tENS5_IJlSB_lEEESH_SI_NS4_8TiledMMAINS4_8MMA_AtomIJNS4_20SM100_MMA_F16BF16_SSISH_SH_fLi128ELi64ELNS4_4UMMA5MajorE0ELSN_0ELNSM_7ScaleInE0ELSO_0EEEEEENS4_6LayoutISC_NS5_IJNSA_ILi0EEESS_SS_EEEEENS5_IJNS4_10UnderscoreESV_SV_EEEEENS4_13SM90_TMA_LOADENS4_14ComposedLayoutINS4_7SwizzleILi3ELi4ELi3EEENS4_18smem_ptr_flag_bitsILi16EEENSR_INS5_IJNSA_ILi8EEESF_EEENS5_IJSF_SB_EEEEEEEvNS4_8identityESY_S18_vS19_EENS_8epilogue10collective18CollectiveEpilogueINS1B_23Sm100TmaWarpSpecializedILi3ELi2ELi32ELb1ELb0EEEJSG_NS5_IJNSR_ISE_SB_EENSR_INSA_ILi32EEESB_EEEEESH_SI_SH_SI_NS1B_6fusion15FusionCallbacksIS1F_NS1K_13LinCombEltActINS1B_6thread4ReLuESH_fSH_fLNS_15FloatRoundStyleE2EEESG_S1J_JEEENS4_5SM1004TMEM4LOAD26SM100_TMEM_LOAD_32dp32b32xESY_NSZ_INS10_ILi2ELi4ELi3EEES13_NSR_INS5_IJS14_S1H_EEENS5_IJS1H_SB_EEEEEEENS4_39AutoVectorizingCopyWithAssumedAlignmentILi128EEENS4_14SM90_TMA_STOREES20_S22_S22_EEEvvEEEEvNT_6ParamsE --------------------------
	.section	.nv.constant0._ZN7cutlass13device_kernelINS_4gemm6kernel13GemmUniversalIN4cute5tupleIJiiiiEEENS1_10collective13CollectiveMmaINS1_35MainloopSm100TmaUmmaWarpSpecializedILi8ELi2ELi4ENS5_IJNS4_1CILi1EEESB_SB_EEEEENS5_IJNSA_ILi128EEENSA_ILi64EEESF_EEENS_10bfloat16_tENS5_IJlSB_lEEESH_SI_NS4_8TiledMMAINS4_8MMA_AtomIJNS4_20SM100_MMA_F16BF16_SSISH_SH_fLi128ELi64ELNS4_4UMMA5MajorE0ELSN_0ELNSM_7ScaleInE0ELSO_0EEEEEENS4_6LayoutISC_NS5_IJNSA_ILi0EEESS_SS_EEEEENS5_IJNS4_10UnderscoreESV_SV_EEEEENS4_13SM90_TMA_LOADENS4_14ComposedLayoutINS4_7SwizzleILi3ELi4ELi3EEENS4_18smem_ptr_flag_bitsILi16EEENSR_INS5_IJNSA_ILi8EEESF_EEENS5_IJSF_SB_EEEEEEEvNS4_8identityESY_S18_vS19_EENS_8epilogue10collective18CollectiveEpilogueINS1B_23Sm100TmaWarpSpecializedILi3ELi2ELi32ELb1ELb0EEEJSG_NS5_IJNSR_ISE_SB_EENSR_INSA_ILi32EEESB_EEEEESH_SI_SH_SI_NS1B_6fusion15FusionCallbacksIS1F_NS1K_13LinCombEltActINS1B_6thread4ReLuESH_fSH_fLNS_15FloatRoundStyleE2EEESG_S1J_JEEENS4_5SM1004TMEM4LOAD26SM100_TMEM_LOAD_32dp32b32xESY_NSZ_INS10_ILi2ELi4ELi3EEES13_NSR_INS5_IJS14_S1H_EEENS5_IJS1H_SB_EEEEEEENS4_39AutoVectorizingCopyWithAssumedAlignmentILi128EEENS4_14SM90_TMA_STOREES20_S22_S22_EEEvvEEEEvNT_6ParamsE,"a",@progbits
	.sectionflags	@""
	.align	4
.nv.constant0._ZN7cutlass13device_kernelINS_4gemm6kernel13GemmUniversalIN4cute5tupleIJiiiiEEENS1_10collective13CollectiveMmaINS1_35MainloopSm100TmaUmmaWarpSpecializedILi8ELi2ELi4ENS5_IJNS4_1CILi1EEESB_SB_EEEEENS5_IJNSA_ILi128EEENSA_ILi64EEESF_EEENS_10bfloat16_tENS5_IJlSB_lEEESH_SI_NS4_8TiledMMAINS4_8MMA_AtomIJNS4_20SM100_MMA_F16BF16_SSISH_SH_fLi128ELi64ELNS4_4UMMA5MajorE0ELSN_0ELNSM_7ScaleInE0ELSO_0EEEEEENS4_6LayoutISC_NS5_IJNSA_ILi0EEESS_SS_EEEEENS5_IJNS4_10UnderscoreESV_SV_EEEEENS4_13SM90_TMA_LOADENS4_14ComposedLayoutINS4_7SwizzleILi3ELi4ELi3EEENS4_18smem_ptr_flag_bitsILi16EEENSR_INS5_IJNSA_ILi8EEESF_EEENS5_IJSF_SB_EEEEEEEvNS4_8identityESY_S18_vS19_EENS_8epilogue10collective18CollectiveEpilogueINS1B_23Sm100TmaWarpSpecializedILi3ELi2ELi32ELb1ELb0EEEJSG_NS5_IJNSR_ISE_SB_EENSR_INSA_ILi32EEESB_EEEEESH_SI_SH_SI_NS1B_6fusion15FusionCallbacksIS1F_NS1K_13LinCombEltActINS1B_6thread4ReLuESH_fSH_fLNS_15FloatRoundStyleE2EEESG_S1J_JEEENS4_5SM1004TMEM4LOAD26SM100_TMEM_LOAD_32dp32b32xESY_NSZ_INS10_ILi2ELi4ELi3EEES13_NSR_INS5_IJS14_S1H_EEENS5_IJS1H_SB_EEEEEEENS4_39AutoVectorizingCopyWithAssumedAlignmentILi128EEENS4_14SM90_TMA_STOREES20_S22_S22_EEEvvEEEEvNT_6ParamsE:
	.zero		2944


//--------------------- SYMBOLS --------------------------

	.type		.nv.reservedSmem.offset0,@object
	.size		.nv.reservedSmem.offset0,0x4
	.type		.nv.reservedSmem.cap,@object
	.size		.nv.reservedSmem.cap,0x4
	.type		__assertfail,@function
